	.target	sm_90a

	.elftype	@"ET_EXEC"


//--------------------- .note.nv.tkinfo           --------------------------
	.section	.note.nv.tkinfo,"",@"SHT_NOTE"
	.sectionflags	@"SHF_NOTE_NV_TKINFO"
	.tkinfo
        /*0018*/ 	.word	0x00000002
        /*0030*/ 	.string	""
        /*0030*/ 	.string	"ptxas"
        /*0030*/ 	.string	"Cuda compilation tools, release 13.0, V13.0.88"
        /*0030*/ 	.string	"Build cuda_13.0.r13.0/compiler.36424714_0"
        /*0030*/ 	.string	"-arch sm_90a -m 64 "



//--------------------- .note.nv.cuinfo           --------------------------
	.section	.note.nv.cuinfo,"",@"SHT_NOTE"
	.sectionflags	@"SHF_NOTE_NV_CUINFO"
        /*0018*/ 	.short	0x0002
        /*001a*/ 	.short	0x005a
        /*001c*/ 	.short	0x0082
	.zero		2


//--------------------- .nv.info                  --------------------------
	.section	.nv.info,"",@"SHT_CUDA_INFO"
	.align	4


	//----- nvinfo : EIATTR_REGCOUNT
	.align		4
        /*0000*/ 	.byte	0x04, 0x2f
        /*0002*/ 	.short	(.L_15 - .L_14)
	.align		4
.L_14:
        /*0004*/ 	.word	index@(_ZN7cutlass13device_kernelINS_4gemm6kernel13GemmUniversalIN4cute5tupleIJiiiiEEENS1_10collective13CollectiveMmaINS1_34MainloopSm90TmaGmmaWarpSpecializedILi4ENS5_IJNS4_1CILi1EEESB_SB_EEENS1_35KernelTmaWarpSpecializedCooperativeEEENS5_IJNSA_ILi256EEENSA_ILi64EEESG_EEENS_10tfloat32_tENS5_IJlSB_lEEESI_SJ_NS4_8TiledMMAINS4_8MMA_AtomIJNS4_4SM904GMMA29MMA_64x64x8_F32TF32TF32_SS_TNILNSN_7ScaleInE1ELSP_1EEEEEENS4_6LayoutINS5_IJNSA_ILi2EEESB_SB_EEENS5_IJSB_NSA_ILi0EEESV_EEEEENS5_IJNS4_10UnderscoreESY_SY_EEEEENS4_13SM90_TMA_LOADENS4_14ComposedLayoutINS4_7SwizzleILi3ELi4ELi3EEENS4_18smem_ptr_flag_bitsILi32EEENSS_INS5_IJNSA_ILi8EEENSA_ILi32EEEEEENS5_IJS18_SB_EEEEEEEvNS4_8identityES11_S1C_vS1D_EENS_8epilogue10collective6detail29Sm90TmaWarpSpecializedAdapterINS1G_15DefaultEpilogueISI_SJ_SJ_NS1F_6thread17LinearCombinationISI_Li1EffLNS1K_9ScaleType4KindE0ELNS_15FloatRoundStyleE2ESI_EENS1_15EpilogueDefaultEEEEEvvEEEEvNT_6ParamsE)
        /*0008*/ 	.word	0x000000a8


	//----- nvinfo : EIATTR_FRAME_SIZE
	.align		4
.L_15:
        /*000c*/ 	.byte	0x04, 0x11
        /*000e*/ 	.short	(.L_17 - .L_16)
	.align		4
.L_16:
        /*0010*/ 	.word	index@(_ZN7cutlass13device_kernelINS_4gemm6kernel13GemmUniversalIN4cute5tupleIJiiiiEEENS1_10collective13CollectiveMmaINS1_34MainloopSm90TmaGmmaWarpSpecializedILi4ENS5_IJNS4_1CILi1EEESB_SB_EEENS1_35KernelTmaWarpSpecializedCooperativeEEENS5_IJNSA_ILi256EEENSA_ILi64EEESG_EEENS_10tfloat32_tENS5_IJlSB_lEEESI_SJ_NS4_8TiledMMAINS4_8MMA_AtomIJNS4_4SM904GMMA29MMA_64x64x8_F32TF32TF32_SS_TNILNSN_7ScaleInE1ELSP_1EEEEEENS4_6LayoutINS5_IJNSA_ILi2EEESB_SB_EEENS5_IJSB_NSA_ILi0EEESV_EEEEENS5_IJNS4_10UnderscoreESY_SY_EEEEENS4_13SM90_TMA_LOADENS4_14ComposedLayoutINS4_7SwizzleILi3ELi4ELi3EEENS4_18smem_ptr_flag_bitsILi32EEENSS_INS5_IJNSA_ILi8EEENSA_ILi32EEEEEENS5_IJS18_SB_EEEEEEEvNS4_8identityES11_S1C_vS1D_EENS_8epilogue10collective6detail29Sm90TmaWarpSpecializedAdapterINS1G_15DefaultEpilogueISI_SJ_SJ_NS1F_6thread17LinearCombinationISI_Li1EffLNS1K_9ScaleType4KindE0ELNS_15FloatRoundStyleE2ESI_EENS1_15EpilogueDefaultEEEEEvvEEEEvNT_6ParamsE)
        /*0014*/ 	.word	0x00000000


	//----- nvinfo : EIATTR_MIN_STACK_SIZE
	.align		4
.L_17:
        /*0018*/ 	.byte	0x04, 0x12
        /*001a*/ 	.short	(.L_19 - .L_18)
	.align		4
.L_18:
        /*001c*/ 	.word	index@(_ZN7cutlass13device_kernelINS_4gemm6kernel13GemmUniversalIN4cute5tupleIJiiiiEEENS1_10collective13CollectiveMmaINS1_34MainloopSm90TmaGmmaWarpSpecializedILi4ENS5_IJNS4_1CILi1EEESB_SB_EEENS1_35KernelTmaWarpSpecializedCooperativeEEENS5_IJNSA_ILi256EEENSA_ILi64EEESG_EEENS_10tfloat32_tENS5_IJlSB_lEEESI_SJ_NS4_8TiledMMAINS4_8MMA_AtomIJNS4_4SM904GMMA29MMA_64x64x8_F32TF32TF32_SS_TNILNSN_7ScaleInE1ELSP_1EEEEEENS4_6LayoutINS5_IJNSA_ILi2EEESB_SB_EEENS5_IJSB_NSA_ILi0EEESV_EEEEENS5_IJNS4_10UnderscoreESY_SY_EEEEENS4_13SM90_TMA_LOADENS4_14ComposedLayoutINS4_7SwizzleILi3ELi4ELi3EEENS4_18smem_ptr_flag_bitsILi32EEENSS_INS5_IJNSA_ILi8EEENSA_ILi32EEEEEENS5_IJS18_SB_EEEEEEEvNS4_8identityES11_S1C_vS1D_EENS_8epilogue10collective6detail29Sm90TmaWarpSpecializedAdapterINS1G_15DefaultEpilogueISI_SJ_SJ_NS1F_6thread17LinearCombinationISI_Li1EffLNS1K_9ScaleType4KindE0ELNS_15FloatRoundStyleE2ESI_EENS1_15EpilogueDefaultEEEEEvvEEEEvNT_6ParamsE)
        /*0020*/ 	.word	0x00000000
.L_19:


//--------------------- .nv.compat                --------------------------
	.section	.nv.compat,"",@"SHT_CUDA_COMPAT_INFO"
	.align	4
        /*0000*/ 	.byte	0x02, 0x09, 0x01, 0x00, 0x02, 0x02, 0x04, 0x00, 0x02, 0x05, 0x05, 0x00, 0x03, 0x07, 0x01, 0x01
        /*0010*/ 	.byte	0x02, 0x03, 0x01, 0x00, 0x02, 0x06, 0x01, 0x00, 0x04, 0x0b, 0x08, 0x00, 0x00, 0x00, 0x00, 0x00
        /*0020*/ 	.byte	0x00, 0x00, 0x00, 0x00


//--------------------- .nv.info._ZN7cutlass13device_kernelINS_4gemm6kernel13GemmUniversalIN4cute5tupleIJiiiiEEENS1_10collective13CollectiveMmaINS1_34MainloopSm90TmaGmmaWarpSpecializedILi4ENS5_IJNS4_1CILi1EEESB_SB_EEENS1_35KernelTmaWarpSpecializedCooperativeEEENS5_IJNSA_ILi256EEENSA_ILi64EEESG_EEENS_10tfloat32_tENS5_IJlSB_lEEESI_SJ_NS4_8TiledMMAINS4_8MMA_AtomIJNS4_4SM904GMMA29MMA_64x64x8_F32TF32TF32_SS_TNILNSN_7ScaleInE1ELSP_1EEEEEENS4_6LayoutINS5_IJNSA_ILi2EEESB_SB_EEENS5_IJSB_NSA_ILi0EEESV_EEEEENS5_IJNS4_10UnderscoreESY_SY_EEEEENS4_13SM90_TMA_LOADENS4_14ComposedLayoutINS4_7SwizzleILi3ELi4ELi3EEENS4_18smem_ptr_flag_bitsILi32EEENSS_INS5_IJNSA_ILi8EEENSA_ILi32EEEEEENS5_IJS18_SB_EEEEEEEvNS4_8identityES11_S1C_vS1D_EENS_8epilogue10collective6detail29Sm90TmaWarpSpecializedAdapterINS1G_15DefaultEpilogueISI_SJ_SJ_NS1F_6thread17LinearCombinationISI_Li1EffLNS1K_9ScaleType4KindE0ELNS_15FloatRoundStyleE2ESI_EENS1_15EpilogueDefaultEEEEEvvEEEEvNT_6ParamsE --------------------------
	.section	.nv.info._ZN7cutlass13device_kernelINS_4gemm6kernel13GemmUniversalIN4cute5tupleIJiiiiEEENS1_10collective13CollectiveMmaINS1_34MainloopSm90TmaGmmaWarpSpecializedILi4ENS5_IJNS4_1CILi1EEESB_SB_EEENS1_35KernelTmaWarpSpecializedCooperativeEEENS5_IJNSA_ILi256EEENSA_ILi64EEESG_EEENS_10tfloat32_tENS5_IJlSB_lEEESI_SJ_NS4_8TiledMMAINS4_8MMA_AtomIJNS4_4SM904GMMA29MMA_64x64x8_F32TF32TF32_SS_TNILNSN_7ScaleInE1ELSP_1EEEEEENS4_6LayoutINS5_IJNSA_ILi2EEESB_SB_EEENS5_IJSB_NSA_ILi0EEESV_EEEEENS5_IJNS4_10UnderscoreESY_SY_EEEEENS4_13SM90_TMA_LOADENS4_14ComposedLayoutINS4_7SwizzleILi3ELi4ELi3EEENS4_18smem_ptr_flag_bitsILi32EEENSS_INS5_IJNSA_ILi8EEENSA_ILi32EEEEEENS5_IJS18_SB_EEEEEEEvNS4_8identityES11_S1C_vS1D_EENS_8epilogue10collective6detail29Sm90TmaWarpSpecializedAdapterINS1G_15DefaultEpilogueISI_SJ_SJ_NS1F_6thread17LinearCombinationISI_Li1EffLNS1K_9ScaleType4KindE0ELNS_15FloatRoundStyleE2ESI_EENS1_15EpilogueDefaultEEEEEvvEEEEvNT_6ParamsE,"",@"SHT_CUDA_INFO"
	.sectionflags	@""
	.align	4


	//----- nvinfo : EIATTR_CUDA_API_VERSION
	.align		4
        /*0000*/ 	.byte	0x04, 0x37
        /*0002*/ 	.short	(.L_21 - .L_20)
.L_20:
        /*0004*/ 	.word	0x00000082


	//----- nvinfo : EIATTR_KPARAM_INFO
	.align		4
.L_21:
        /*0008*/ 	.byte	0x04, 0x17
        /*000a*/ 	.short	(.L_23 - .L_22)
.L_22:
        /*000c*/ 	.word	0x00000000
        /*0010*/ 	.short	0x0000
        /*0012*/ 	.short	0x0070
        /*0014*/ 	.byte	0x00, 0xf0, 0x01, 0x10


	//----- nvinfo : EIATTR_SPARSE_MMA_MASK
	.align		4
.L_23:
        /*0018*/ 	.byte	0x03, 0x50
        /*001a*/ 	.short	0x0000


	//----- nvinfo : EIATTR_MAXREG_COUNT
	.align		4
        /*001c*/ 	.byte	0x03, 0x1b
        /*001e*/ 	.short	0x00a8


	//----- nvinfo : EIATTR_NUM_BARRIERS
	.align		4
        /*0020*/ 	.byte	0x02, 0x4c
        /*0022*/ 	.byte	0x01
	.zero		1


	//----- nvinfo : EIATTR_EXTERNS
	.align		4
        /*0024*/ 	.byte	0x04, 0x0f
        /*0026*/ 	.short	(.L_25 - .L_24)


	//   ....[0]....
	.align		4
.L_24:
        /*0028*/ 	.word	index@(__assertfail)


	//----- nvinfo : EIATTR_MERCURY_ISA_VERSION
	.align		4
.L_25:
        /*002c*/ 	.byte	0x03, 0x5f
        /*002e*/ 	.short	0x0101


	//----- nvinfo : EIATTR_INT_WARP_WIDE_INSTR_OFFSETS
	.align		4
        /*0030*/ 	.byte	0x04, 0x31
        /*0032*/ 	.short	(.L_27 - .L_26)


	//   ....[0]....
.L_26:
        /*0034*/ 	.word	0x000003b0


	//   ....[1]....
        /*0038*/ 	.word	0x000003c0


	//   ....[2]....
        /*003c*/ 	.word	0x000004f0


	//----- nvinfo : EIATTR_COOP_GROUP_MASK_REGIDS
	.align		4
.L_27:
        /*0040*/ 	.byte	0x04, 0x29
        /*0042*/ 	.short	(.L_29 - .L_28)


	//   ....[0]....
.L_28:
        /*0044*/ 	.word	0xffffffff


	//   ....[1]....
        /*0048*/ 	.word	0xffffffff


	//   ....[2]....
        /*004c*/ 	.word	0xffffffff


	//   ....[3]....
        /*0050*/ 	.word	0xffffffff


	//   ....[4]....
        /*0054*/ 	.word	0xffffffff


	//----- nvinfo : EIATTR_COOP_GROUP_INSTR_OFFSETS
	.align		4
.L_29:
        /*0058*/ 	.byte	0x04, 0x28
        /*005a*/ 	.short	(.L_31 - .L_30)


	//   ....[0]....
.L_30:
        /*005c*/ 	.word	0x00000060


	//   ....[1]....
        /*0060*/ 	.word	0x00000070


	//   ....[2]....
        /*0064*/ 	.word	0x00000130


	//   ....[3]....
        /*0068*/ 	.word	0x000002c0


	//   ....[4]....
        /*006c*/ 	.word	0x00001200


	//----- nvinfo : EIATTR_REG_RECONFIG
	.align		4
.L_31:
        /*0070*/ 	.byte	0x01, 0x54
	.zero		2


	//----- nvinfo : EIATTR_SYSCALL_OFFSETS
	.align		4
        /*0074*/ 	.byte	0x04, 0x46
        /*0076*/ 	.short	(.L_33 - .L_32)


	//   ....[0]....
.L_32:
        /*0078*/ 	.word	0x000013f0


	//----- nvinfo : EIATTR_MBARRIER_INSTR_OFFSETS
	.align		4
.L_33:
        /*007c*/ 	.byte	0x04, 0x39
        /*007e*/ 	.short	(.L_35 - .L_34)


	//   ....[0]....
.L_34:
        /*0080*/ 	.word	0x00000230
        /*0084*/ 	.word	0x000000ff
        /*0088*/ 	.word	0x00000000
        /*008c*/ 	.short	0x0100
        /*008e*/ 	.byte	0x08
	.zero		1


	//   ....[1]....
        /*0090*/ 	.word	0x00000240
        /*0094*/ 	.word	0x000000ff
        /*0098*/ 	.word	0x00000020
        /*009c*/ 	.short	0x0100
        /*009e*/ 	.byte	0x08
	.zero		1


	//   ....[2]....
        /*00a0*/ 	.word	0x00000250
        /*00a4*/ 	.word	0x000000ff
        /*00a8*/ 	.word	0x00000008
        /*00ac*/ 	.short	0x0100
        /*00ae*/ 	.byte	0x08
	.zero		1


	//   ....[3]....
        /*00b0*/ 	.word	0x00000260
        /*00b4*/ 	.word	0x000000ff
        /*00b8*/ 	.word	0x00000028
        /*00bc*/ 	.short	0x0100
        /*00be*/ 	.byte	0x08
	.zero		1


	//   ....[4]....
        /*00c0*/ 	.word	0x00000270
        /*00c4*/ 	.word	0x000000ff
        /*00c8*/ 	.word	0x00000010
        /*00cc*/ 	.short	0x0100
        /*00ce*/ 	.byte	0x08
	.zero		1


	//   ....[5]....
        /*00d0*/ 	.word	0x00000280
        /*00d4*/ 	.word	0x000000ff
        /*00d8*/ 	.word	0x00000030
        /*00dc*/ 	.short	0x0100
        /*00de*/ 	.byte	0x08
	.zero		1


	//   ....[6]....
        /*00e0*/ 	.word	0x00000290
        /*00e4*/ 	.word	0x000000ff
        /*00e8*/ 	.word	0x00000018
        /*00ec*/ 	.short	0x0100
        /*00ee*/ 	.byte	0x08
	.zero		1


	//   ....[7]....
        /*00f0*/ 	.word	0x000002a0
        /*00f4*/ 	.word	0x000000ff
        /*00f8*/ 	.word	0x00000038
        /*00fc*/ 	.short	0x0100
        /*00fe*/ 	.byte	0x08
	.zero		1


	//   ....[8]....
        /*0100*/ 	.word	0x00000570
        /*0104*/ 	.word	0x000000ff
        /*0108*/ 	.word	0x00000050
        /*010c*/ 	.short	0x0100
        /*010e*/ 	.byte	0x08
	.zero		1


	//   ....[9]....
        /*0110*/ 	.word	0x000005d0
        /*0114*/ 	.word	0x000000ff
        /*0118*/ 	.word	0x00000058
        /*011c*/ 	.short	0x0100
        /*011e*/ 	.byte	0x08
	.zero		1


	//   ....[10]....
        /*0120*/ 	.word	0x00001470
        /*0124*/ 	.word	0x00000003
        /*0128*/ 	.word	0x00000000
        /*012c*/ 	.short	0x010a
        /*012e*/ 	.byte	0x3f
	.zero		1


	//   ....[11]....
        /*0130*/ 	.word	0x000014d0
        /*0134*/ 	.word	0x00000003
        /*0138*/ 	.word	0x00000000
        /*013c*/ 	.short	0x010a
        /*013e*/ 	.byte	0x3f
	.zero		1


	//   ....[12]....
        /*0140*/ 	.word	0x00001d00
        /*0144*/ 	.word	0x000000ff
        /*0148*/ 	.word	0x00000000
        /*014c*/ 	.short	0x010a
        /*014e*/ 	.byte	0x04
	.zero		1


	//   ....[13]....
        /*0150*/ 	.word	0x00001d40
        /*0154*/ 	.word	0x000000ff
        /*0158*/ 	.word	0x00000000
        /*015c*/ 	.short	0x010a
        /*015e*/ 	.byte	0x04
	.zero		1


	//   ....[14]....
        /*0160*/ 	.word	0x00002460
        /*0164*/ 	.word	0x000000ff
        /*0168*/ 	.word	0x00000000
        /*016c*/ 	.short	0x0101
        /*016e*/ 	.byte	0x0a
	.zero		1


	//   ....[15]....
        /*0170*/ 	.word	0x00002620
        /*0174*/ 	.word	0x000000ff
        /*0178*/ 	.word	0x00000000
        /*017c*/ 	.short	0x0101
        /*017e*/ 	.byte	0x04
	.zero		1


	//   ....[16]....
        /*0180*/ 	.word	0x00008010
        /*0184*/ 	.word	0x0000000e
        /*0188*/ 	.word	0x00000020
        /*018c*/ 	.short	0x010a
        /*018e*/ 	.byte	0x3f
	.zero		1


	//   ....[17]....
        /*0190*/ 	.word	0x00008490
        /*0194*/ 	.word	0x00000005
        /*0198*/ 	.word	0x00000058
        /*019c*/ 	.short	0x0101
        /*019e*/ 	.byte	0x3f
	.zero		1


	//   ....[18]....
        /*01a0*/ 	.word	0x00008ba0
        /*01a4*/ 	.word	0x00000007
        /*01a8*/ 	.word	0x00000000
        /*01ac*/ 	.short	0x010a
        /*01ae*/ 	.byte	0x3f
	.zero		1


	//   ....[19]....
        /*01b0*/ 	.word	0x00008c20
        /*01b4*/ 	.word	0x00000008
        /*01b8*/ 	.word	0x00000000
        /*01bc*/ 	.short	0x010a
        /*01be*/ 	.byte	0x3f
	.zero		1


	//   ....[20]....
        /*01c0*/ 	.word	0x00008cb0
        /*01c4*/ 	.word	0x0000000b
        /*01c8*/ 	.word	0x00000000
        /*01cc*/ 	.short	0x010a
        /*01ce*/ 	.byte	0x3f
	.zero		1


	//   ....[21]....
        /*01d0*/ 	.word	0x00008d40
        /*01d4*/ 	.word	0x00000003
        /*01d8*/ 	.word	0x00000000
        /*01dc*/ 	.short	0x010a
        /*01de*/ 	.byte	0x3f
	.zero		1


	//   ....[22]....
        /*01e0*/ 	.word	0x00008da0
        /*01e4*/ 	.word	0x00000003
        /*01e8*/ 	.word	0x00000000
        /*01ec*/ 	.short	0x010a
        /*01ee*/ 	.byte	0x3f
	.zero		1


	//   ....[23]....
        /*01f0*/ 	.word	0x00008e00
        /*01f4*/ 	.word	0x00000004
        /*01f8*/ 	.word	0x00000000
        /*01fc*/ 	.short	0x010a
        /*01fe*/ 	.byte	0x3f
	.zero		1


	//   ....[24]....
        /*0200*/ 	.word	0x00008ed0
        /*0204*/ 	.word	0x0000000e
        /*0208*/ 	.word	0x00000020
        /*020c*/ 	.short	0x010a
        /*020e*/ 	.byte	0x3f
	.zero		1


	//   ....[25]....
        /*0210*/ 	.word	0x00008fa0
        /*0214*/ 	.word	0x00000007
        /*0218*/ 	.word	0x00000000
        /*021c*/ 	.short	0x010a
        /*021e*/ 	.byte	0x3f
	.zero		1


	//   ....[26]....
        /*0220*/ 	.word	0x00008ff0
        /*0224*/ 	.word	0x00000008
        /*0228*/ 	.word	0x00000000
        /*022c*/ 	.short	0x010a
        /*022e*/ 	.byte	0x3f
	.zero		1


	//   ....[27]....
        /*0230*/ 	.word	0x00009040
        /*0234*/ 	.word	0x0000000b
        /*0238*/ 	.word	0x00000000
        /*023c*/ 	.short	0x010a
        /*023e*/ 	.byte	0x3f
	.zero		1


	//----- nvinfo : EIATTR_NUM_MBARRIERS
	.align		4
.L_35:
        /*0240*/ 	.byte	0x03, 0x38
        /*0242*/ 	.short	0x000a


	//----- nvinfo : EIATTR_EXIT_INSTR_OFFSETS
	.align		4
        /*0244*/ 	.byte	0x04, 0x1c
        /*0246*/ 	.short	(.L_37 - .L_36)


	//   ....[0]....
.L_36:
        /*0248*/ 	.word	0x00000670


	//   ....[1]....
        /*024c*/ 	.word	0x00000f40


	//   ....[2]....
        /*0250*/ 	.word	0x000076f0


	//   ....[3]....
        /*0254*/ 	.word	0x00007d20


	//   ....[4]....
        /*0258*/ 	.word	0x00008d90


	//----- nvinfo : EIATTR_MAX_THREADS
	.align		4
.L_37:
        /*025c*/ 	.byte	0x04, 0x05
        /*025e*/ 	.short	(.L_39 - .L_38)
.L_38:
        /*0260*/ 	.word	0x00000180
        /*0264*/ 	.word	0x00000001
        /*0268*/ 	.word	0x00000001


	//----- nvinfo : EIATTR_CRS_STACK_SIZE
	.align		4
.L_39:
        /*026c*/ 	.byte	0x04, 0x1e
        /*026e*/ 	.short	(.L_41 - .L_40)
.L_40:
        /*0270*/ 	.word	0x00000000


	//----- nvinfo : EIATTR_CBANK_PARAM_SIZE
	.align		4
.L_41:
        /*0274*/ 	.byte	0x03, 0x19
        /*0276*/ 	.short	0x0470


	//----- nvinfo : EIATTR_PARAM_CBANK
	.align		4
        /*0278*/ 	.byte	0x04, 0x0a
        /*027a*/ 	.short	(.L_43 - .L_42)
	.align		4
.L_42:
        /*027c*/ 	.word	index@(.nv.constant0._ZN7cutlass13device_kernelINS_4gemm6kernel13GemmUniversalIN4cute5tupleIJiiiiEEENS1_10collective13CollectiveMmaINS1_34MainloopSm90TmaGmmaWarpSpecializedILi4ENS5_IJNS4_1CILi1EEESB_SB_EEENS1_35KernelTmaWarpSpecializedCooperativeEEENS5_IJNSA_ILi256EEENSA_ILi64EEESG_EEENS_10tfloat32_tENS5_IJlSB_lEEESI_SJ_NS4_8TiledMMAINS4_8MMA_AtomIJNS4_4SM904GMMA29MMA_64x64x8_F32TF32TF32_SS_TNILNSN_7ScaleInE1ELSP_1EEEEEENS4_6LayoutINS5_IJNSA_ILi2EEESB_SB_EEENS5_IJSB_NSA_ILi0EEESV_EEEEENS5_IJNS4_10UnderscoreESY_SY_EEEEENS4_13SM90_TMA_LOADENS4_14ComposedLayoutINS4_7SwizzleILi3ELi4ELi3EEENS4_18smem_ptr_flag_bitsILi32EEENSS_INS5_IJNSA_ILi8EEENSA_ILi32EEEEEENS5_IJS18_SB_EEEEEEEvNS4_8identityES11_S1C_vS1D_EENS_8epilogue10collective6detail29Sm90TmaWarpSpecializedAdapterINS1G_15DefaultEpilogueISI_SJ_SJ_NS1F_6thread17LinearCombinationISI_Li1EffLNS1K_9ScaleType4KindE0ELNS_15FloatRoundStyleE2ESI_EENS1_15EpilogueDefaultEEEEEvvEEEEvNT_6ParamsE)
        /*0280*/ 	.short	0x0210
        /*0282*/ 	.short	0x0470


	//----- nvinfo : EIATTR_SW_WAR
	.align		4
.L_43:
        /*0284*/ 	.byte	0x04, 0x36
        /*0286*/ 	.short	(.L_45 - .L_44)
.L_44:
        /*0288*/ 	.word	0x00000008
.L_45:


//--------------------- .nv.callgraph             --------------------------
	.section	.nv.callgraph,"",@"SHT_CUDA_CALLGRAPH"
	.align	4
	.sectionentsize	8
	.align		4
        /*0000*/ 	.word	0x00000000
	.align		4
        /*0004*/ 	.word	0xffffffff
	.align		4
        /*0008*/ 	.word	index@(_ZN7cutlass13device_kernelINS_4gemm6kernel13GemmUniversalIN4cute5tupleIJiiiiEEENS1_10collective13CollectiveMmaINS1_34MainloopSm90TmaGmmaWarpSpecializedILi4ENS5_IJNS4_1CILi1EEESB_SB_EEENS1_35KernelTmaWarpSpecializedCooperativeEEENS5_IJNSA_ILi256EEENSA_ILi64EEESG_EEENS_10tfloat32_tENS5_IJlSB_lEEESI_SJ_NS4_8TiledMMAINS4_8MMA_AtomIJNS4_4SM904GMMA29MMA_64x64x8_F32TF32TF32_SS_TNILNSN_7ScaleInE1ELSP_1EEEEEENS4_6LayoutINS5_IJNSA_ILi2EEESB_SB_EEENS5_IJSB_NSA_ILi0EEESV_EEEEENS5_IJNS4_10UnderscoreESY_SY_EEEEENS4_13SM90_TMA_LOADENS4_14ComposedLayoutINS4_7SwizzleILi3ELi4ELi3EEENS4_18smem_ptr_flag_bitsILi32EEENSS_INS5_IJNSA_ILi8EEENSA_ILi32EEEEEENS5_IJS18_SB_EEEEEEEvNS4_8identityES11_S1C_vS1D_EENS_8epilogue10collective6detail29Sm90TmaWarpSpecializedAdapterINS1G_15DefaultEpilogueISI_SJ_SJ_NS1F_6thread17LinearCombinationISI_Li1EffLNS1K_9ScaleType4KindE0ELNS_15FloatRoundStyleE2ESI_EENS1_15EpilogueDefaultEEEEEvvEEEEvNT_6ParamsE)
	.align		4
        /*000c*/ 	.word	index@(__assertfail)
	.align		4
        /*0010*/ 	.word	0x00000000
	.align		4
        /*0014*/ 	.word	0xfffffffe
	.align		4
        /*0018*/ 	.word	0x00000000
	.align		4
        /*001c*/ 	.word	0xfffffffd
	.align		4
        /*0020*/ 	.word	0x00000000
	.align		4
        /*0024*/ 	.word	0xfffffffc


//--------------------- .nv.constant4             --------------------------
	.section	.nv.constant4,"a",@progbits
	.align	8
	.align		8
.nv.constant4:
        /*0000*/ 	.dword	__assertfail
	.align		8
        /*0008*/ 	.dword	__unnamed_1
	.align		8
        /*0010*/ 	.dword	_ZN39_INTERNAL_707667f8_4_k_cu_97cfc511_64284cuda3std3__45__cpo5beginE
	.align		8
        /*0018*/ 	.dword	_ZN39_INTERNAL_707667f8_4_k_cu_97cfc511_64284cuda3std3__45__cpo3endE
	.align		8
        /*0020*/ 	.dword	_ZN39_INTERNAL_707667f8_4_k_cu_97cfc511_64284cuda3std3__45__cpo6cbeginE
	.align		8
        /*0028*/ 	.dword	_ZN39_INTERNAL_707667f8_4_k_cu_97cfc511_64284cuda3std3__45__cpo4cendE
	.align		8
        /*0030*/ 	.dword	_ZN39_INTERNAL_707667f8_4_k_cu_97cfc511_64284cuda3std3__441_GLOBAL__N__707667f8_4_k_cu_97cfc511_64286ignoreE
	.align		8
        /*0038*/ 	.dword	_ZN39_INTERNAL_707667f8_4_k_cu_97cfc511_64284cuda3std3__419piecewise_constructE
	.align		8
        /*0040*/ 	.dword	_ZN39_INTERNAL_707667f8_4_k_cu_97cfc511_64284cuda3std3__48in_placeE
	.align		8
        /*0048*/ 	.dword	_ZN39_INTERNAL_707667f8_4_k_cu_97cfc511_64284cuda3std6ranges3__45__cpo4swapE
	.align		8
        /*0050*/ 	.dword	_ZN39_INTERNAL_707667f8_4_k_cu_97cfc511_64284cuda3std6ranges3__45__cpo9iter_moveE
	.align		8
        /*0058*/ 	.dword	_ZN39_INTERNAL_707667f8_4_k_cu_97cfc511_64284cute7productE
	.align		8
        /*0060*/ 	.dword	_ZN39_INTERNAL_707667f8_4_k_cu_97cfc511_64284cute1_E
	.align		8
        /*0068*/ 	.dword	$str$22
	.align		8
        /*0070*/ 	.dword	$str$23


//--------------------- .text._ZN7cutlass13device_kernelINS_4gemm6kernel13GemmUniversalIN4cute5tupleIJiiiiEEENS1_10collective13CollectiveMmaINS1_34MainloopSm90TmaGmmaWarpSpecializedILi4ENS5_IJNS4_1CILi1EEESB_SB_EEENS1_35KernelTmaWarpSpecializedCooperativeEEENS5_IJNSA_ILi256EEENSA_ILi64EEESG_EEENS_10tfloat32_tENS5_IJlSB_lEEESI_SJ_NS4_8TiledMMAINS4_8MMA_AtomIJNS4_4SM904GMMA29MMA_64x64x8_F32TF32TF32_SS_TNILNSN_7ScaleInE1ELSP_1EEEEEENS4_6LayoutINS5_IJNSA_ILi2EEESB_SB_EEENS5_IJSB_NSA_ILi0EEESV_EEEEENS5_IJNS4_10UnderscoreESY_SY_EEEEENS4_13SM90_TMA_LOADENS4_14ComposedLayoutINS4_7SwizzleILi3ELi4ELi3EEENS4_18smem_ptr_flag_bitsILi32EEENSS_INS5_IJNSA_ILi8EEENSA_ILi32EEEEEENS5_IJS18_SB_EEEEEEEvNS4_8identityES11_S1C_vS1D_EENS_8epilogue10collective6detail29Sm90TmaWarpSpecializedAdapterINS1G_15DefaultEpilogueISI_SJ_SJ_NS1F_6thread17LinearCombinationISI_Li1EffLNS1K_9ScaleType4KindE0ELNS_15FloatRoundStyleE2ESI_EENS1_15EpilogueDefaultEEEEEvvEEEEvNT_6ParamsE --------------------------
	.section	.text._ZN7cutlass13device_kernelINS_4gemm6kernel13GemmUniversalIN4cute5tupleIJiiiiEEENS1_10collective13CollectiveMmaINS1_34MainloopSm90TmaGmmaWarpSpecializedILi4ENS5_IJNS4_1CILi1EEESB_SB_EEENS1_35KernelTmaWarpSpecializedCooperativeEEENS5_IJNSA_ILi256EEENSA_ILi64EEESG_EEENS_10tfloat32_tENS5_IJlSB_lEEESI_SJ_NS4_8TiledMMAINS4_8MMA_AtomIJNS4_4SM904GMMA29MMA_64x64x8_F32TF32TF32_SS_TNILNSN_7ScaleInE1ELSP_1EEEEEENS4_6LayoutINS5_IJNSA_ILi2EEESB_SB_EEENS5_IJSB_NSA_ILi0EEESV_EEEEENS5_IJNS4_10UnderscoreESY_SY_EEEEENS4_13SM90_TMA_LOADENS4_14ComposedLayoutINS4_7SwizzleILi3ELi4ELi3EEENS4_18smem_ptr_flag_bitsILi32EEENSS_INS5_IJNSA_ILi8EEENSA_ILi32EEEEEENS5_IJS18_SB_EEEEEEEvNS4_8identityES11_S1C_vS1D_EENS_8epilogue10collective6detail29Sm90TmaWarpSpecializedAdapterINS1G_15DefaultEpilogueISI_SJ_SJ_NS1F_6thread17LinearCombinationISI_Li1EffLNS1K_9ScaleType4KindE0ELNS_15FloatRoundStyleE2ESI_EENS1_15EpilogueDefaultEEEEEvvEEEEvNT_6ParamsE,"ax",@progbits
	.align	128
.text._ZN7cutlass13device_kernelINS_4gemm6kernel13GemmUniversalIN4cute5tupleIJiiiiEEENS1_10collective13CollectiveMmaINS1_34MainloopSm90TmaGmmaWarpSpecializedILi4ENS5_IJNS4_1CILi1EEESB_SB_EEENS1_35KernelTmaWarpSpecializedCooperativeEEENS5_IJNSA_ILi256EEENSA_ILi64EEESG_EEENS_10tfloat32_tENS5_IJlSB_lEEESI_SJ_NS4_8TiledMMAINS4_8MMA_AtomIJNS4_4SM904GMMA29MMA_64x64x8_F32TF32TF32_SS_TNILNSN_7ScaleInE1ELSP_1EEEEEENS4_6LayoutINS5_IJNSA_ILi2EEESB_SB_EEENS5_IJSB_NSA_ILi0EEESV_EEEEENS5_IJNS4_10UnderscoreESY_SY_EEEEENS4_13SM90_TMA_LOADENS4_14ComposedLayoutINS4_7SwizzleILi3ELi4ELi3EEENS4_18smem_ptr_flag_bitsILi32EEENSS_INS5_IJNSA_ILi8EEENSA_ILi32EEEEEENS5_IJS18_SB_EEEEEEEvNS4_8identityES11_S1C_vS1D_EENS_8epilogue10collective6detail29Sm90TmaWarpSpecializedAdapterINS1G_15DefaultEpilogueISI_SJ_SJ_NS1F_6thread17LinearCombinationISI_Li1EffLNS1K_9ScaleType4KindE0ELNS_15FloatRoundStyleE2ESI_EENS1_15EpilogueDefaultEEEEEvvEEEEvNT_6ParamsE:
        .type           _ZN7cutlass13device_kernelINS_4gemm6kernel13GemmUniversalIN4cute5tupleIJiiiiEEENS1_10collective13CollectiveMmaINS1_34MainloopSm90TmaGmmaWarpSpecializedILi4ENS5_IJNS4_1CILi1EEESB_SB_EEENS1_35KernelTmaWarpSpecializedCooperativeEEENS5_IJNSA_ILi256EEENSA_ILi64EEESG_EEENS_10tfloat32_tENS5_IJlSB_lEEESI_SJ_NS4_8TiledMMAINS4_8MMA_AtomIJNS4_4SM904GMMA29MMA_64x64x8_F32TF32TF32_SS_TNILNSN_7ScaleInE1ELSP_1EEEEEENS4_6LayoutINS5_IJNSA_ILi2EEESB_SB_EEENS5_IJSB_NSA_ILi0EEESV_EEEEENS5_IJNS4_10UnderscoreESY_SY_EEEEENS4_13SM90_TMA_LOADENS4_14ComposedLayoutINS4_7SwizzleILi3ELi4ELi3EEENS4_18smem_ptr_flag_bitsILi32EEENSS_INS5_IJNSA_ILi8EEENSA_ILi32EEEEEENS5_IJS18_SB_EEEEEEEvNS4_8identityES11_S1C_vS1D_EENS_8epilogue10collective6detail29Sm90TmaWarpSpecializedAdapterINS1G_15DefaultEpilogueISI_SJ_SJ_NS1F_6thread17LinearCombinationISI_Li1EffLNS1K_9ScaleType4KindE0ELNS_15FloatRoundStyleE2ESI_EENS1_15EpilogueDefaultEEEEEvvEEEEvNT_6ParamsE,@function
        .size           _ZN7cutlass13device_kernelINS_4gemm6kernel13GemmUniversalIN4cute5tupleIJiiiiEEENS1_10collective13CollectiveMmaINS1_34MainloopSm90TmaGmmaWarpSpecializedILi4ENS5_IJNS4_1CILi1EEESB_SB_EEENS1_35KernelTmaWarpSpecializedCooperativeEEENS5_IJNSA_ILi256EEENSA_ILi64EEESG_EEENS_10tfloat32_tENS5_IJlSB_lEEESI_SJ_NS4_8TiledMMAINS4_8MMA_AtomIJNS4_4SM904GMMA29MMA_64x64x8_F32TF32TF32_SS_TNILNSN_7ScaleInE1ELSP_1EEEEEENS4_6LayoutINS5_IJNSA_ILi2EEESB_SB_EEENS5_IJSB_NSA_ILi0EEESV_EEEEENS5_IJNS4_10UnderscoreESY_SY_EEEEENS4_13SM90_TMA_LOADENS4_14ComposedLayoutINS4_7SwizzleILi3ELi4ELi3EEENS4_18smem_ptr_flag_bitsILi32EEENSS_INS5_IJNSA_ILi8EEENSA_ILi32EEEEEENS5_IJS18_SB_EEEEEEEvNS4_8identityES11_S1C_vS1D_EENS_8epilogue10collective6detail29Sm90TmaWarpSpecializedAdapterINS1G_15DefaultEpilogueISI_SJ_SJ_NS1F_6thread17LinearCombinationISI_Li1EffLNS1K_9ScaleType4KindE0ELNS_15FloatRoundStyleE2ESI_EENS1_15EpilogueDefaultEEEEEvvEEEEvNT_6ParamsE,(.L_x_192 - _ZN7cutlass13device_kernelINS_4gemm6kernel13GemmUniversalIN4cute5tupleIJiiiiEEENS1_10collective13CollectiveMmaINS1_34MainloopSm90TmaGmmaWarpSpecializedILi4ENS5_IJNS4_1CILi1EEESB_SB_EEENS1_35KernelTmaWarpSpecializedCooperativeEEENS5_IJNSA_ILi256EEENSA_ILi64EEESG_EEENS_10tfloat32_tENS5_IJlSB_lEEESI_SJ_NS4_8TiledMMAINS4_8MMA_AtomIJNS4_4SM904GMMA29MMA_64x64x8_F32TF32TF32_SS_TNILNSN_7ScaleInE1ELSP_1EEEEEENS4_6LayoutINS5_IJNSA_ILi2EEESB_SB_EEENS5_IJSB_NSA_ILi0EEESV_EEEEENS5_IJNS4_10UnderscoreESY_SY_EEEEENS4_13SM90_TMA_LOADENS4_14ComposedLayoutINS4_7SwizzleILi3ELi4ELi3EEENS4_18smem_ptr_flag_bitsILi32EEENSS_INS5_IJNSA_ILi8EEENSA_ILi32EEEEEENS5_IJS18_SB_EEEEEEEvNS4_8identityES11_S1C_vS1D_EENS_8epilogue10collective6detail29Sm90TmaWarpSpecializedAdapterINS1G_15DefaultEpilogueISI_SJ_SJ_NS1F_6thread17LinearCombinationISI_Li1EffLNS1K_9ScaleType4KindE0ELNS_15FloatRoundStyleE2ESI_EENS1_15EpilogueDefaultEEEEEvvEEEEvNT_6ParamsE)
        .other          _ZN7cutlass13device_kernelINS_4gemm6kernel13GemmUniversalIN4cute5tupleIJiiiiEEENS1_10collective13CollectiveMmaINS1_34MainloopSm90TmaGmmaWarpSpecializedILi4ENS5_IJNS4_1CILi1EEESB_SB_EEENS1_35KernelTmaWarpSpecializedCooperativeEEENS5_IJNSA_ILi256EEENSA_ILi64EEESG_EEENS_10tfloat32_tENS5_IJlSB_lEEESI_SJ_NS4_8TiledMMAINS4_8MMA_AtomIJNS4_4SM904GMMA29MMA_64x64x8_F32TF32TF32_SS_TNILNSN_7ScaleInE1ELSP_1EEEEEENS4_6LayoutINS5_IJNSA_ILi2EEESB_SB_EEENS5_IJSB_NSA_ILi0EEESV_EEEEENS5_IJNS4_10UnderscoreESY_SY_EEEEENS4_13SM90_TMA_LOADENS4_14ComposedLayoutINS4_7SwizzleILi3ELi4ELi3EEENS4_18smem_ptr_flag_bitsILi32EEENSS_INS5_IJNSA_ILi8EEENSA_ILi32EEEEEENS5_IJS18_SB_EEEEEEEvNS4_8identityES11_S1C_vS1D_EENS_8epilogue10collective6detail29Sm90TmaWarpSpecializedAdapterINS1G_15DefaultEpilogueISI_SJ_SJ_NS1F_6thread17LinearCombinationISI_Li1EffLNS1K_9ScaleType4KindE0ELNS_15FloatRoundStyleE2ESI_EENS1_15EpilogueDefaultEEEEEvvEEEEvNT_6ParamsE,@"STO_CUDA_ENTRY STV_DEFAULT"
_ZN7cutlass13device_kernelINS_4gemm6kernel13GemmUniversalIN4cute5tupleIJiiiiEEENS1_10collective13CollectiveMmaINS1_34MainloopSm90TmaGmmaWarpSpecializedILi4ENS5_IJNS4_1CILi1EEESB_SB_EEENS1_35KernelTmaWarpSpecializedCooperativeEEENS5_IJNSA_ILi256EEENSA_ILi64EEESG_EEENS_10tfloat32_tENS5_IJlSB_lEEESI_SJ_NS4_8TiledMMAINS4_8MMA_AtomIJNS4_4SM904GMMA29MMA_64x64x8_F32TF32TF32_SS_TNILNSN_7ScaleInE1ELSP_1EEEEEENS4_6LayoutINS5_IJNSA_ILi2EEESB_SB_EEENS5_IJSB_NSA_ILi0EEESV_EEEEENS5_IJNS4_10UnderscoreESY_SY_EEEEENS4_13SM90_TMA_LOADENS4_14ComposedLayoutINS4_7SwizzleILi3ELi4ELi3EEENS4_18smem_ptr_flag_bitsILi32EEENSS_INS5_IJNSA_ILi8EEENSA_ILi32EEEEEENS5_IJS18_SB_EEEEEEEvNS4_8identityES11_S1C_vS1D_EENS_8epilogue10collective6detail29Sm90TmaWarpSpecializedAdapterINS1G_15DefaultEpilogueISI_SJ_SJ_NS1F_6thread17LinearCombinationISI_Li1EffLNS1K_9ScaleType4KindE0ELNS_15FloatRoundStyleE2ESI_EENS1_15EpilogueDefaultEEEEEvvEEEEvNT_6ParamsE:
[----:B------:R-:W0:Y:S01]  /*0000*/  LDC R1, c[0x0][0x28] ;  /* 0x00000a00ff017b82 */ /* 0x000e220000000800 */
[----:B------:R-:W1:Y:S01]  /*0010*/  S2R R4, SR_TID.X ;  /* 0x0000000000047919 */ /* 0x000e620000002100 */
[----:B------:R-:W-:Y:S01]  /*0020*/  ELECT P0, URZ, PT ;  /* 0x00000000003f782f */ /* 0x000fe20003800000 */
[----:B------:R-:W-:Y:S01]  /*0030*/  BSSY B0, `(.L_x_0) ;  /* 0x000000f000007945 */ /* 0x000fe20003800000 */
[--C-:B-1----:R-:W-:Y:S02]  /*0040*/  SHF.R.U32.HI R0, RZ, 0x5, R4.reuse ;  /* 0x00000005ff007819 */ /* 0x102fe40000011604 */
[----:B------:R-:W-:-:S03]  /*0050*/  SHF.R.U32.HI R14, RZ, 0x7, R4 ;  /* 0x00000007ff0e7819 */ /* 0x000fc60000011604 */
[----:B------:R-:W1:Y:S04]  /*0060*/  SHFL.IDX PT, R5, R0, RZ, 0x1f ;  /* 0x00001fff00057589 */ /* 0x000e6800000e0000 */
[----:B------:R2:W3:Y:S01]  /*0070*/  SHFL.IDX PT, R10, R14, RZ, 0x1f ;  /* 0x00001fff0e0a7589 */ /* 0x0004e200000e0000 */
[----:B-1----:R-:W-:-:S13]  /*0080*/  ISETP.NE.OR P0, PT, R5, RZ, !P0 ;  /* 0x000000ff0500720c */ /* 0x002fda0004705670 */
[----:B0-23--:R-:W-:Y:S05]  /*0090*/  @P0 BRA `(.L_x_1) ;  /* 0x0000000000200947 */ /* 0x00dfea0003800000 */
[----:B------:R-:W-:Y:S02]  /*00a0*/  ULDC.64 UR4, c[0x0][0x198] ;  /* 0x0000660000047ab9 */ /* 0x000fe40000000a00 */
[----:B------:R-:W-:Y:S02]  /*00b0*/  UIADD3 UR6, UP0, UR4, 0xf0, URZ ;  /* 0x000000f004067890 */ /* 0x000fe4000ff1e03f */
[----:B------:R-:W-:Y:S02]  /*00c0*/  UIADD3 UR4, UP1, UR4, 0x1f0, URZ ;  /* 0x000001f004047890 */ /* 0x000fe4000ff3e03f */
[----:B------:R-:W-:Y:S02]  /*00d0*/  UIADD3.X UR7, URZ, UR5, URZ, UP0, !UPT ;  /* 0x000000053f077290 */ /* 0x000fe400087fe43f */
[----:B------:R-:W-:-:S07]  /*00e0*/  UIADD3.X UR5, URZ, UR5, URZ, UP1, !UPT ;  /* 0x000000053f057290 */ /* 0x000fce0008ffe43f */
[----:B------:R0:W-:Y:S02]  /*00f0*/  UTMACCTL.PF [UR6] ;  /* 0x00000000060079b9 */ /* 0x0001e40008040000 */
[----:B------:R0:W-:Y:S02]  /*0100*/  UTMACCTL.PF [UR4] ;  /* 0x00000000040079b9 */ /* 0x0001e40008040000 */
[----:B0-----:R-:W-:Y:S01]  /*0110*/  NOP ;  /* 0x0000000000007918 */ /* 0x001fe20000000000 */
.L_x_1:
[----:B------:R-:W-:Y:S05]  /*0120*/  BSYNC B0 ;  /* 0x0000000000007941 */ /* 0x000fea0003800000 */
.L_x_0:
[----:B------:R-:W0:Y:S02]  /*0130*/  SHFL.IDX PT, R2, R0, RZ, 0x1f ;  /* 0x00001fff00027589 */ /* 0x000e2400000e0000 */
[----:B0-----:R-:W-:-:S13]  /*0140*/  ISETP.NE.AND P0, PT, R2, RZ, PT ;  /* 0x000000ff0200720c */ /* 0x001fda0003f05270 */
[----:B------:R-:W-:Y:S05]  /*0150*/  @P0 BRA `(.L_x_2) ;  /* 0x0000000000580947 */ /* 0x000fea0003800000 */
[----:B------:R-:W0:Y:S01]  /*0160*/  S2UR UR8, SR_CgaCtaId ;  /* 0x00000000000879c3 */ /* 0x000e220000008800 */
[----:B------:R-:W-:Y:S01]  /*0170*/  UMOV UR4, 0x400 ;  /* 0x0000040000047882 */ /* 0x000fe20000000000 */
[----:B------:R-:W-:Y:S01]  /*0180*/  UMOV UR5, 0x1 ;  /* 0x0000000100057882 */ /* 0x000fe20000000000 */
[----:B------:R-:W-:Y:S01]  /*0190*/  UMOV UR6, 0x100 ;  /* 0x0000010000067882 */ /* 0x000fe20000000000 */
[----:B------:R-:W-:Y:S01]  /*01a0*/  ELECT P0, URZ, PT ;  /* 0x00000000003f782f */ /* 0x000fe20003800000 */
[----:B------:R-:W-:-:S04]  /*01b0*/  UIADD3 UR6, -UR6, 0x100000, URZ ;  /* 0x0010000006067890 */ /* 0x000fc8000fffe13f */
[----:B------:R-:W-:Y:S02]  /*01c0*/  USHF.L.U32 UR7, UR6, 0xb, URZ ;  /* 0x0000000b06077899 */ /* 0x000fe4000800063f */
[----:B------:R-:W-:Y:S02]  /*01d0*/  USHF.L.U32 UR6, UR6, 0x1, URZ ;  /* 0x0000000106067899 */ /* 0x000fe4000800063f */
[----:B0-----:R-:W-:Y:S02]  /*01e0*/  ULEA UR8, UR8, UR4, 0x18 ;  /* 0x0000000408087291 */ /* 0x001fe4000f8ec03f */
[----:B------:R-:W-:-:S04]  /*01f0*/  UIADD3 UR4, -UR5, 0x100000, URZ ;  /* 0x0010000005047890 */ /* 0x000fc8000fffe13f */
[----:B------:R-:W-:Y:S02]  /*0200*/  USHF.L.U32 UR5, UR4, 0xb, URZ ;  /* 0x0000000b04057899 */ /* 0x000fe4000800063f */
[----:B------:R-:W-:Y:S01]  /*0210*/  USHF.L.U32 UR4, UR4, 0x1, URZ ;  /* 0x0000000104047899 */ /* 0x000fe2000800063f */
[----:B------:R-:W0:Y:S11]  /*0220*/  FENCE.VIEW.ASYNC.S ;  /* 0x00000000000073c6 */ /* 0x000e360000000000 */
[----:B0-----:R0:W1:Y:S01]  /*0230*/  SYNCS.EXCH.64 URZ, [UR8], UR4 ;  /* 0x00000004083f75b2 */ /* 0x0010620008000100 */
[----:B------:R0:W2:Y:S01]  /*0240*/  SYNCS.EXCH.64 URZ, [UR8+0x20], UR6 ;  /* 0x00002006083f75b2 */ /* 0x0000a20008000100 */
[----:B------:R0:W3:Y:S01]  /*0250*/  SYNCS.EXCH.64 URZ, [UR8+0x8], UR4 ;  /* 0x00000804083f75b2 */ /* 0x0000e20008000100 */
[----:B------:R0:W4:Y:S01]  /*0260*/  SYNCS.EXCH.64 URZ, [UR8+0x28], UR6 ;  /* 0x00002806083f75b2 */ /* 0x0001220008000100 */
[----:B------:R0:W0:Y:S01]  /*0270*/  SYNCS.EXCH.64 URZ, [UR8+0x10], UR4 ;  /* 0x00001004083f75b2 */ /* 0x0000220008000100 */
[----:B------:R0:W0:Y:S01]  /*0280*/  SYNCS.EXCH.64 URZ, [UR8+0x30], UR6 ;  /* 0x00003006083f75b2 */ /* 0x0000220008000100 */
[----:B------:R0:W0:Y:S01]  /*0290*/  SYNCS.EXCH.64 URZ, [UR8+0x18], UR4 ;  /* 0x00001804083f75b2 */ /* 0x0000220008000100 */
[----:B------:R0:W0:Y:S01]  /*02a0*/  SYNCS.EXCH.64 URZ, [UR8+0x38], UR6 ;  /* 0x00003806083f75b2 */ /* 0x0000220008000100 */
[----:B------:R-:W-:Y:S01]  /*02b0*/  NOP ;  /* 0x0000000000007918 */ /* 0x000fe20000000000 */
.L_x_2:
[----:B------:R-:W5:Y:S01]  /*02c0*/  SHFL.IDX PT, R0, R0, RZ, 0x1f ;  /* 0x00001fff00007589 */ /* 0x000f6200000e0000 */
[----:B------:R-:W-:Y:S01]  /*02d0*/  ELECT P0, URZ, PT ;  /* 0x00000000003f782f */ /* 0x000fe20003800000 */
[----:B------:R-:W1:Y:S01]  /*02e0*/  LDC R2, c[0x0][0x65c] ;  /* 0x00019700ff027b82 */ /* 0x000e620000000800 */
[----:B0-----:R-:W-:Y:S01]  /*02f0*/  UMOV UR4, 0x20 ;  /* 0x0000002000047882 */ /* 0x001fe20000000000 */
[----:B------:R-:W0:Y:S01]  /*0300*/  S2R R3, SR_CTAID.Y ;  /* 0x0000000000037919 */ /* 0x000e220000002600 */
[----:B------:R-:W-:Y:S01]  /*0310*/  NOP ;  /* 0x0000000000007918 */ /* 0x000fe20000000000 */
[----:B------:R-:W-:Y:S01]  /*0320*/  ISETP.NE.AND P2, PT, R10, RZ, PT ;  /* 0x000000ff0a00720c */ /* 0x000fe20003f45270 */
[----:B------:R-:W-:Y:S01]  /*0330*/  NOP ;  /* 0x0000000000007918 */ /* 0x000fe20000000000 */
[----:B------:R-:W2:Y:S01]  /*0340*/  S2R R6, SR_CTAID.X ;  /* 0x0000000000067919 */ /* 0x000ea20000002500 */
[----:B------:R-:W-:Y:S02]  /*0350*/  LOP3.LUT R7, R7, 0xfffff7ff, RZ, 0xc0, !PT ;  /* 0xfffff7ff07077812 */ /* 0x000fe400078ec0ff */
[----:B-----5:R-:W-:-:S02]  /*0360*/  ISETP.NE.OR P0, PT, R0, RZ, !P0 ;  /* 0x000000ff0000720c */ /* 0x020fc40004705670 */
[----:B-1----:R-:W-:Y:S02]  /*0370*/  ISETP.NE.AND P3, PT, R2, 0x1, PT ;  /* 0x000000010200780c */ /* 0x002fe40003f65270 */
[----:B------:R-:W-:-:S04]  /*0380*/  SHF.R.S32.HI R0, RZ, 0x1f, R5 ;  /* 0x0000001fff007819 */ /* 0x000fc80000011405 */
[----:B------:R-:W-:-:S04]  /*0390*/  LEA.HI R0, R0, R5, RZ, 0x2 ;  /* 0x0000000500007211 */ /* 0x000fc800078f10ff */
[----:B------:R-:W-:Y:S01]  /*03a0*/  LOP3.LUT R0, R0, 0xfffffffc, RZ, 0xc0, !PT ;  /* 0xfffffffc00007812 */ /* 0x000fe200078ec0ff */
[----:B------:R-:W-:Y:S01]  /*03b0*/  VOTEU.ALL UP0, P0 ;  /* 0x00000000003f7886 */ /* 0x000fe20000000000 */
[----:B------:R-:W-:Y:S01]  /*03c0*/  VOTEU.ALL UP1, P0 ;  /* 0x00000000003f7886 */ /* 0x000fe20000020000 */
[----:B------:R-:W2:Y:S01]  /*03d0*/  @P3 LDC R17, c[0x0][0x10] ;  /* 0x00000400ff113b82 */ /* 0x000ea20000000800 */
[----:B------:R-:W-:Y:S01]  /*03e0*/  @P3 LOP3.LUT R7, R7, 0x800, RZ, 0xfc, !PT ;  /* 0x0000080007073812 */ /* 0x000fe200078efcff */
[----:B------:R-:W-:Y:S01]  /*03f0*/  IMAD.IADD R0, R5, 0x1, -R0 ;  /* 0x0000000105007824 */ /* 0x000fe200078e0a00 */
[----:B------:R-:W-:Y:S01]  /*0400*/  @!UP0 UMOV UR6, 0x400 ;  /* 0x0000040000068882 */ /* 0x000fe20000000000 */
[----:B------:R-:W-:-:S04]  /*0410*/  @!UP0 UIADD3 UR4, -UR4, 0x100000, URZ ;  /* 0x0010000004048890 */ /* 0x000fc8000fffe13f */
[----:B------:R-:W-:Y:S02]  /*0420*/  @!UP0 USHF.L.U32 UR5, UR4, 0xb, URZ ;  /* 0x0000000b04058899 */ /* 0x000fe4000800063f */
[----:B------:R-:W-:Y:S01]  /*0430*/  @!UP0 USHF.L.U32 UR4, UR4, 0x1, URZ ;  /* 0x0000000104048899 */ /* 0x000fe2000800063f */
[----:B0-----:R-:W-:Y:S01]  /*0440*/  @P3 IMAD.MOV.U32 R8, RZ, RZ, R3 ;  /* 0x000000ffff083224 */ /* 0x001fe200078e0003 */
[----:B------:R-:W-:Y:S01]  /*0450*/  ISETP.NE.AND P1, PT, R0, 0x3, PT ;  /* 0x000000030000780c */ /* 0x000fe20003f25270 */
[----:B------:R-:W0:Y:S01]  /*0460*/  @!UP0 S2UR UR7, SR_CgaCtaId ;  /* 0x00000000000789c3 */ /* 0x000e220000008800 */
[----:B------:R-:W-:Y:S02]  /*0470*/  @P3 IMAD.MOV.U32 R9, RZ, RZ, RZ ;  /* 0x000000ffff093224 */ /* 0x000fe400078e00ff */
[----:B------:R-:W-:Y:S02]  /*0480*/  IMAD.MOV.U32 R7, RZ, RZ, RZ ;  /* 0x000000ffff077224 */ /* 0x000fe400078e00ff */
[----:B------:R-:W-:-:S03]  /*0490*/  @P3 IMAD.MOV.U32 R5, RZ, RZ, RZ ;  /* 0x000000ffff053224 */ /* 0x000fc600078e00ff */
[----:B------:R-:W1:Y:S01]  /*04a0*/  @!P3 LDC R11, c[0x0][0xc] ;  /* 0x00000300ff0bbb82 */ /* 0x000e620000000800 */
[----:B--2---:R-:W-:-:S04]  /*04b0*/  @P3 IMAD.WIDE.U32 R16, R6, R17, R8 ;  /* 0x0000001106103225 */ /* 0x004fc800078e0008 */
[----:B------:R-:W-:Y:S01]  /*04c0*/  @P3 IMAD.IADD R17, R17, 0x1, R5 ;  /* 0x0000000111113824 */ /* 0x000fe200078e0205 */
[----:B------:R-:W-:Y:S01]  /*04d0*/  LOP3.LUT R5, R4, 0x7f, RZ, 0xc0, !PT ;  /* 0x0000007f04057812 */ /* 0x000fe200078ec0ff */
[----:B0-----:R-:W-:Y:S01]  /*04e0*/  @!UP0 ULEA UR8, UR7, UR6, 0x18 ;  /* 0x0000000607088291 */ /* 0x001fe2000f8ec03f */
[----:B------:R-:W-:Y:S02]  /*04f0*/  VOTEU.ALL UP0, P0 ;  /* 0x00000000003f7886 */ /* 0x000fe40000000000 */
[----:B------:R-:W-:Y:S01]  /*0500*/  ULDC UR6, c[0x0][0xc] ;  /* 0x0000030000067ab9 */ /* 0x000fe20000000800 */
[----:B------:R-:W-:Y:S01]  /*0510*/  ISETP.EQ.OR P0, PT, R0, RZ, !P1 ;  /* 0x000000ff0000720c */ /* 0x000fe20004f02670 */
[----:B------:R-:W-:-:S03]  /*0520*/  ULDC UR7, c[0x0][0x10] ;  /* 0x0000040000077ab9 */ /* 0x000fc60000000800 */
[C---:B------:R-:W-:Y:S01]  /*0530*/  ISETP.EQ.AND P0, PT, R10.reuse, RZ, P0 ;  /* 0x000000ff0a00720c */ /* 0x040fe20000702270 */
[----:B------:R-:W-:Y:S02]  /*0540*/  VIADD R10, R10, 0xffffffff ;  /* 0xffffffff0a0a7836 */ /* 0x000fe40000000000 */
[----:B-1----:R-:W-:Y:S01]  /*0550*/  @!P3 IMAD.WIDE.U32 R8, R11, R3, R6 ;  /* 0x000000030b08b225 */ /* 0x002fe200078e0006 */
[----:B------:R-:W0:Y:S02]  /*0560*/  FENCE.VIEW.ASYNC.S ;  /* 0x00000000000073c6 */ /* 0x000e240000000000 */
[----:B0-----:R-:W3:Y:S01]  /*0570*/  @!UP0 SYNCS.EXCH.64 URZ, [UR8+0x50], UR4 ;  /* 0x00005004083f85b2 */ /* 0x001ee20008000100 */
[----:B------:R-:W-:Y:S02]  /*0580*/  SEL R18, RZ, 0x1, !P0 ;  /* 0x00000001ff127807 */ /* 0x000fe40004000000 */
[----:B------:R-:W-:Y:S01]  /*0590*/  ISETP.GE.U32.AND P1, PT, R10, 0x2, PT ;  /* 0x000000020a00780c */ /* 0x000fe20003f26070 */
[----:B------:R-:W-:-:S02]  /*05a0*/  @!P3 IMAD.MOV.U32 R16, RZ, RZ, R8 ;  /* 0x000000ffff10b224 */ /* 0x000fc400078e0008 */
[----:B------:R-:W-:Y:S01]  /*05b0*/  @!P3 IMAD.MOV.U32 R17, RZ, RZ, R9 ;  /* 0x000000ffff11b224 */ /* 0x000fe200078e0009 */
[----:B------:R-:W-:Y:S01]  /*05c0*/  SEL R18, R18, 0x2, P1 ;  /* 0x0000000212127807 */ /* 0x000fe20000800000 */
[----:B------:R0:W3:Y:S01]  /*05d0*/  @!UP1 SYNCS.EXCH.64 URZ, [UR8+0x58], UR4 ;  /* 0x00005804083f95b2 */ /* 0x0000e20008000100 */
[----:B------:R-:W-:Y:S01]  /*05e0*/  NOP ;  /* 0x0000000000007918 */ /* 0x000fe20000000000 */
[----:B0-----:R-:W-:-:S03]  /*05f0*/  UIMAD.WIDE.U32 UR4, UR6, UR7, URZ ;  /* 0x00000007060472a5 */ /* 0x001fc6000f8e003f */
[----:B------:R-:W-:Y:S02]  /*0600*/  ULDC UR6, c[0x0][0x14] ;  /* 0x0000050000067ab9 */ /* 0x000fe40000000800 */
[----:B------:R-:W-:Y:S02]  /*0610*/  UIMAD.WIDE.U32 UR38, UR4, UR6, URZ ;  /* 0x00000006042672a5 */ /* 0x000fe4000f8e003f */
[----:B------:R-:W-:-:S04]  /*0620*/  UIMAD UR41, UR5, UR6, URZ ;  /* 0x00000006052972a4 */ /* 0x000fc8000f8e023f */
[----:B------:R-:W-:Y:S01]  /*0630*/  UIADD3 UR41, UR39, UR41, URZ ;  /* 0x0000002927297290 */ /* 0x000fe2000fffe03f */
[----:B---34-:R-:W-:Y:S06]  /*0640*/  BAR.SYNC.DEFER_BLOCKING 0x0 ;  /* 0x0000000000007b1d */ /* 0x018fec0000010000 */
[----:B------:R-:W-:Y:S05]  /*0650*/  @!P2 BRA `(.L_x_3) ;  /* 0x000000700028a947 */ /* 0x000fea0003800000 */
[----:B------:R-:W-:-:S13]  /*0660*/  ISETP.GT.U32.AND P0, PT, R10, 0x1, PT ;  /* 0x000000010a00780c */ /* 0x000fda0003f04070 */
[----:B------:R-:W-:Y:S05]  /*0670*/  @P0 EXIT ;  /* 0x000000000000094d */ /* 0x000fea0003800000 */
[----:B------:R-:W-:Y:S01]  /*0680*/  ULDC.64 UR4, c[0x0][0x650] ;  /* 0x0001940000047ab9 */ /* 0x000fe20000000a00 */
[----:B------:R-:W-:Y:S01]  /*0690*/  PRMT R0, RZ, 0x7610, R0 ;  /* 0x00007610ff007816 */ /* 0x000fe20000000000 */
[----:B------:R-:W-:Y:S01]  /*06a0*/  IMAD.MOV.U32 R111, RZ, RZ, -0x1 ;  /* 0xffffffffff6f7424 */ /* 0x000fe200078e00ff */
[----:B------:R-:W-:Y:S01]  /*06b0*/  ISETP.GE.U32.AND P0, PT, R16, UR4, PT ;  /* 0x0000000410007c0c */ /* 0x000fe2000bf06070 */
[----:B------:R-:W-:Y:S02]  /*06c0*/  IMAD.MOV.U32 R101, RZ, RZ, -0x1 ;  /* 0xffffffffff657424 */ /* 0x000fe400078e00ff */
[----:B------:R-:W-:Y:S01]  /*06d0*/  IMAD.MOV.U32 R19, RZ, RZ, -0x1 ;  /* 0xffffffffff137424 */ /* 0x000fe200078e00ff */
[----:B------:R-:W-:-:S13]  /*06e0*/  ISETP.GE.U32.AND.EX P0, PT, R17, UR5, PT, P0 ;  /* 0x0000000511007c0c */ /* 0x000fda000bf06100 */
[----:B------:R-:W-:Y:S05]  /*06f0*/  @P0 BRA `(.L_x_4) ;  /* 0x0000000400580947 */ /* 0x000fea0003800000 */
[----:B------:R-:W0:Y:S01]  /*0700*/  LDC.64 R20, c[0x0][0x628] ;  /* 0x00018a00ff147b82 */ /* 0x000e220000000a00 */
[----:B------:R-:W-:Y:S02]  /*0710*/  IMAD.MOV.U32 R8, RZ, RZ, R16 ;  /* 0x000000ffff087224 */ /* 0x000fe400078e0010 */
[----:B------:R-:W-:-:S05]  /*0720*/  IMAD.MOV.U32 R9, RZ, RZ, R17 ;  /* 0x000000ffff097224 */ /* 0x000fca00078e0011 */
[----:B------:R-:W1:Y:S08]  /*0730*/  LDC R0, c[0x0][0x630] ;  /* 0x00018c00ff007b82 */ /* 0x000e700000000800 */
[----:B------:R-:W2:Y:S01]  /*0740*/  LDC.64 R22, c[0x0][0x620] ;  /* 0x00018800ff167b82 */ /* 0x000ea20000000a00 */
[----:B0-----:R-:W-:-:S04]  /*0750*/  ISETP.NE.U32.AND P0, PT, R20, RZ, PT ;  /* 0x000000ff1400720c */ /* 0x001fc80003f05070 */
[----:B------:R-:W-:-:S13]  /*0760*/  ISETP.NE.AND.EX P0, PT, R21, RZ, PT, P0 ;  /* 0x000000ff1500720c */ /* 0x000fda0003f05300 */
[----:B-12---:R-:W-:Y:S05]  /*0770*/  @!P0 BRA `(.L_x_5) ;  /* 0x0000000000288947 */ /* 0x006fea0003800000 */
[----:B------:R-:W0:Y:S02]  /*0780*/  LDC R13, c[0x0][0x634] ;  /* 0x00018d00ff0d7b82 */ /* 0x000e240000000800 */
[----:B0-----:R-:W-:-:S05]  /*0790*/  IADD3 R13, P0, R16, R13, RZ ;  /* 0x0000000d100d7210 */ /* 0x001fca0007f1e0ff */
[----:B------:R-:W-:-:S04]  /*07a0*/  IMAD.X R15, RZ, RZ, R17, P0 ;  /* 0x000000ffff0f7224 */ /* 0x000fc800000e0611 */
[----:B------:R-:W-:-:S04]  /*07b0*/  IMAD.WIDE.U32 R8, R15, R20, RZ ;  /* 0x000000140f087225 */ /* 0x000fc800078e00ff */
[----:B------:R-:W-:-:S04]  /*07c0*/  IMAD.WIDE.U32 R10, P0, R13, R21, R8 ;  /* 0x000000150d0a7225 */ /* 0x000fc80007800008 */
[----:B------:R-:W-:-:S04]  /*07d0*/  IMAD.WIDE.U32 R8, R13, R20, RZ ;  /* 0x000000140d087225 */ /* 0x000fc800078e00ff */
[----:B------:R-:W-:Y:S01]  /*07e0*/  IMAD.X R13, RZ, RZ, RZ, P0 ;  /* 0x000000ffff0d7224 */ /* 0x000fe200000e06ff */
[----:B------:R-:W-:Y:S01]  /*07f0*/  IADD3 RZ, P0, R9, R10, RZ ;  /* 0x0000000a09ff7210 */ /* 0x000fe20007f1e0ff */
[----:B------:R-:W-:-:S04]  /*0800*/  IMAD.MOV.U32 R12, RZ, RZ, R11 ;  /* 0x000000ffff0c7224 */ /* 0x000fc800078e000b */
[----:B------:R-:W-:-:S08]  /*0810*/  IMAD.WIDE.U32.X R8, R15, R21, R12, P0 ;  /* 0x000000150f087225 */ /* 0x000fd000000e040c */
.L_x_5:
[-CC-:B------:R-:W-:Y:S01]  /*0820*/  SHF.R.U64 R25, R8, R0.reuse, R9.reuse ;  /* 0x0000000008197219 */ /* 0x180fe20000001209 */
[----:B------:R-:W0:Y:S01]  /*0830*/  LDC R12, c[0x0][0x618] ;  /* 0x00018600ff0c7b82 */ /* 0x000e220000000800 */
[----:B------:R-:W-:Y:S01]  /*0840*/  SHF.R.U32.HI R7, RZ, R0, R9 ;  /* 0x00000000ff077219 */ /* 0x000fe20000011609 */
[----:B------:R-:W-:Y:S01]  /*0850*/  ULDC UR4, c[0x0][0x150] ;  /* 0x0000540000047ab9 */ /* 0x000fe20000000800 */
[----:B------:R-:W-:Y:S02]  /*0860*/  IADD3 R11, P0, RZ, -R25, RZ ;  /* 0x80000019ff0b7210 */ /* 0x000fe40007f1e0ff */
[----:B------:R-:W-:-:S03]  /*0870*/  I2FP.F32.U32 R0, R6 ;  /* 0x0000000600007245 */ /* 0x000fc60000201000 */
[----:B------:R-:W1:Y:S01]  /*0880*/  LDC.64 R30, c[0x0][0x640] ;  /* 0x00019000ff1e7b82 */ /* 0x000e620000000a00 */
[----:B------:R-:W-:Y:S02]  /*0890*/  IMAD.X R13, RZ, RZ, ~R7, P0 ;  /* 0x000000ffff0d7224 */ /* 0x000fe400000e0e07 */
[----:B------:R-:W-:Y:S01]  /*08a0*/  FMUL R0, R0, UR4 ;  /* 0x0000000400007c20 */ /* 0x000fe20008400000 */
[----:B------:R-:W-:Y:S01]  /*08b0*/  IMAD.WIDE.U32 R8, R11, R22, R16 ;  /* 0x000000160b087225 */ /* 0x000fe200078e0010 */
[----:B------:R-:W-:-:S03]  /*08c0*/  ULDC UR4, c[0x0][0x154] ;  /* 0x0000550000047ab9 */ /* 0x000fc60000000800 */
[----:B------:R-:W-:Y:S01]  /*08d0*/  IMAD R10, R13, R22, RZ ;  /* 0x000000160d0a7224 */ /* 0x000fe200078e02ff */
[----:B------:R-:W2:Y:S01]  /*08e0*/  LDC R7, c[0x0][0x144] ;  /* 0x00005100ff077b82 */ /* 0x000ea20000000800 */
[----:B------:R-:W3:Y:S02]  /*08f0*/  F2I.U32.TRUNC.NTZ R0, R0 ;  /* 0x0000000000007305 */ /* 0x000ee4000020f000 */
[----:B------:R-:W-:-:S04]  /*0900*/  IMAD R11, R11, R23, R10 ;  /* 0x000000170b0b7224 */ /* 0x000fc800078e020a */
[----:B------:R-:W-:Y:S01]  /*0910*/  IMAD.IADD R9, R9, 0x1, R11 ;  /* 0x0000000109097824 */ /* 0x000fe200078e020b */
[----:B------:R-:W4:Y:S01]  /*0920*/  LDC R24, c[0x0][0x608] ;  /* 0x00018200ff187b82 */ /* 0x000f220000000800 */
[----:B------:R-:W-:-:S03]  /*0930*/  IMAD.MOV.U32 R11, RZ, RZ, -0x1 ;  /* 0xffffffffff0b7424 */ /* 0x000fc600078e00ff */
[-CC-:B0-----:R-:W-:Y:S02]  /*0940*/  SHF.R.U64 R22, R8, R12.reuse, R9.reuse ;  /* 0x0000000c08167219 */ /* 0x181fe40000001209 */
[----:B------:R-:W-:Y:S02]  /*0950*/  I2FP.F32.U32 R8, R3 ;  /* 0x0000000300087245 */ /* 0x000fe40000201000 */
[----:B------:R-:W0:Y:S01]  /*0960*/  LDC R28, c[0x0][0x658] ;  /* 0x00019600ff1c7b82 */ /* 0x000e220000000800 */
[----:B-1----:R-:W-:Y:S01]  /*0970*/  ISETP.NE.U32.AND P0, PT, R30, RZ, PT ;  /* 0x000000ff1e00720c */ /* 0x002fe20003f05070 */
[----:B---3--:R-:W-:Y:S02]  /*0980*/  IMAD.MOV R10, RZ, RZ, -R0 ;  /* 0x000000ffff0a7224 */ /* 0x008fe400078e0a00 */
[----:B------:R-:W-:Y:S01]  /*0990*/  FMUL R8, R8, UR4 ;  /* 0x0000000408087c20 */ /* 0x000fe20008400000 */
[----:B------:R-:W-:Y:S02]  /*09a0*/  SHF.R.U32.HI R9, RZ, R12, R9 ;  /* 0x0000000cff097219 */ /* 0x000fe40000011609 */
[----:B------:R-:W-:Y:S01]  /*09b0*/  ISETP.NE.AND.EX P0, PT, R31, RZ, PT, P0 ;  /* 0x000000ff1f00720c */ /* 0x000fe20003f05300 */
[----:B------:R1:W3:Y:S01]  /*09c0*/  F2I.U32.TRUNC.NTZ R15, R8 ;  /* 0x00000008000f7305 */ /* 0x0002e2000020f000 */
[----:B------:R-:W1:Y:S01]  /*09d0*/  LDC R20, c[0x0][0x148] ;  /* 0x00005200ff147b82 */ /* 0x000e620000000800 */
[----:B--2---:R-:W-:-:S07]  /*09e0*/  IMAD R0, R7, R10, R6 ;  /* 0x0000000a07007224 */ /* 0x004fce00078e0206 */
[----:B------:R-:W2:Y:S01]  /*09f0*/  LDC R26, c[0x0][0x600] ;  /* 0x00018000ff1a7b82 */ /* 0x000ea20000000800 */
[-CC-:B----4-:R-:W-:Y:S02]  /*0a00*/  SHF.R.U64 R32, R22, R24.reuse, R9.reuse ;  /* 0x0000001816207219 */ /* 0x190fe40000001209 */
[----:B------:R-:W-:Y:S01]  /*0a10*/  SHF.R.U32.HI R7, RZ, R24, R9 ;  /* 0x00000018ff077219 */ /* 0x000fe20000011609 */
[----:B------:R-:W-:-:S04]  /*0a20*/  IMAD.MOV.U32 R9, RZ, RZ, 0x1 ;  /* 0x00000001ff097424 */ /* 0x000fc800078e00ff */
[----:B------:R-:W4:Y:S01]  /*0a30*/  LDC R21, c[0x0][0x648] ;  /* 0x00019200ff157b82 */ /* 0x000f220000000800 */
[-C--:B0-----:R-:W-:Y:S02]  /*0a40*/  SHF.L.U32 R6, R11, R28.reuse, RZ ;  /* 0x0000001c0b067219 */ /* 0x081fe400000006ff */
[--C-:B------:R-:W-:Y:S02]  /*0a50*/  SHF.R.U64 R24, R32, R28, R7.reuse ;  /* 0x0000001c20187219 */ /* 0x100fe40000001207 */
[----:B------:R-:W-:Y:S02]  /*0a60*/  LOP3.LUT R13, RZ, R6, RZ, 0x33, !PT ;  /* 0x00000006ff0d7212 */ /* 0x000fe400078e33ff */
[-C--:B------:R-:W-:Y:S01]  /*0a70*/  SHF.R.U32.HI R7, RZ, R28.reuse, R7 ;  /* 0x0000001cff077219 */ /* 0x080fe20000011607 */
[----:B------:R-:W0:Y:S01]  /*0a80*/  LDC R23, c[0x0][0x638] ;  /* 0x00018e00ff177b82 */ /* 0x000e220000000800 */
[----:B------:R-:W-:Y:S01]  /*0a90*/  SHF.L.U32 R12, R9, R28, RZ ;  /* 0x0000001c090c7219 */ /* 0x000fe200000006ff */
[----:B------:R-:W-:-:S06]  /*0aa0*/  IMAD.MOV.U32 R6, RZ, RZ, R24 ;  /* 0x000000ffff067224 */ /* 0x000fcc00078e0018 */
[----:B------:R-:W0:Y:S01]  /*0ab0*/  LDC R111, c[0x0][0x610] ;  /* 0x00018400ff6f7b82 */ /* 0x000e220000000800 */
[----:B-1-3--:R-:W-:Y:S05]  /*0ac0*/  @!P0 BRA `(.L_x_6) ;  /* 0x0000000000288947 */ /* 0x00afea0003800000 */
[----:B------:R-:W1:Y:S02]  /*0ad0*/  LDC R11, c[0x0][0x64c] ;  /* 0x00019300ff0b7b82 */ /* 0x000e640000000800 */
[----:B-1----:R-:W-:-:S05]  /*0ae0*/  IADD3 R11, P0, R24, R11, RZ ;  /* 0x0000000b180b7210 */ /* 0x002fca0007f1e0ff */
        /* <DEDUP_REMOVED lines=8> */
.L_x_6:
[----:B----4-:R-:W-:Y:S01]  /*0b70*/  SHF.R.U64 R6, R6, R21, R7 ;  /* 0x0000001506067219 */ /* 0x010fe20000001207 */
[----:B--2---:R-:W-:Y:S01]  /*0b80*/  VIADD R7, R26, 0xffffffff ;  /* 0xffffffff1a077836 */ /* 0x004fe20000000000 */
[----:B------:R-:W-:Y:S01]  /*0b90*/  LOP3.LUT R13, R32, R13, RZ, 0xc0, !PT ;  /* 0x0000000d200d7212 */ /* 0x000fe200078ec0ff */
[----:B------:R-:W-:Y:S02]  /*0ba0*/  IMAD.MOV R15, RZ, RZ, -R15 ;  /* 0x000000ffff0f7224 */ /* 0x000fe400078e0a0f */
[----:B------:R-:W-:Y:S02]  /*0bb0*/  IMAD.MOV R8, RZ, RZ, -R6 ;  /* 0x000000ffff087224 */ /* 0x000fe400078e0a06 */
[----:B------:R-:W-:Y:S01]  /*0bc0*/  IMAD R13, R12, R6, R13 ;  /* 0x000000060c0d7224 */ /* 0x000fe200078e020d */
[----:B------:R-:W-:Y:S01]  /*0bd0*/  LOP3.LUT R6, R22, R7, RZ, 0xc0, !PT ;  /* 0x0000000716067212 */ /* 0x000fe200078ec0ff */
[----:B------:R-:W-:Y:S02]  /*0be0*/  @P3 IMAD R0, R20, R15, R3 ;  /* 0x0000000f14003224 */ /* 0x000fe400078e0203 */
[----:B0-----:R-:W-:-:S02]  /*0bf0*/  IMAD R3, R8, R23, R24 ;  /* 0x0000001708037224 */ /* 0x001fc400078e0218 */
[----:B------:R-:W-:Y:S02]  /*0c00*/  IMAD R111, R13, R111, R0 ;  /* 0x0000006f0d6f7224 */ /* 0x000fe400078e0200 */
[----:B------:R-:W-:Y:S02]  /*0c10*/  IMAD R6, R3, R26, R6 ;  /* 0x0000001a03067224 */ /* 0x000fe400078e0206 */
[----:B------:R-:W-:Y:S02]  /*0c20*/  IMAD.MOV.U32 R0, RZ, RZ, 0x1 ;  /* 0x00000001ff007424 */ /* 0x000fe400078e00ff */
[----:B------:R-:W-:Y:S01]  /*0c30*/  IMAD.MOV.U32 R19, RZ, RZ, R25 ;  /* 0x000000ffff137224 */ /* 0x000fe200078e0019 */
[----:B------:R-:W-:Y:S02]  /*0c40*/  SEL R101, R6, R111, !P3 ;  /* 0x0000006f06657207 */ /* 0x000fe40005800000 */
[----:B------:R-:W-:-:S07]  /*0c50*/  SEL R111, R111, R6, !P3 ;  /* 0x000000066f6f7207 */ /* 0x000fce0005800000 */
.L_x_4:
[----:B------:R-:W-:-:S08]  /*0c60*/  NOP ;  /* 0x0000000000007918 */ /* 0x000fd00000000000 */
[----:B------:R-:W0:Y:S02]  /*0c70*/  USETMAXREG.TRY_ALLOC.CTAPOOL UP0, 0xe8 ;  /* 0x000000e8000079c8 */ /* 0x000e240008000600 */
[----:B0-----:R-:W-:-:S13]  /*0c80*/  PLOP3.LUT P0, PT, PT, PT, UP0, 0x80, 0x0 ;  /* 0x000000000000781c */ /* 0x001fda0003f0f008 */
[----:B------:R-:W-:Y:S05]  /*0c90*/  @!P0 BRA `(.L_x_4) ;  /* 0xfffffffc00f08947 */ /* 0x000fea000383ffff */
[----:B------:R-:W-:Y:S01]  /*0ca0*/  ULDC.64 UR4, c[0x0][0x598] ;  /* 0x0001660000047ab9 */ /* 0x000fe20000000a00 */
[----:B------:R-:W-:Y:S01]  /*0cb0*/  ULDC.64 UR36, c[0x0][0x208] ;  /* 0x0000820000247ab9 */ /* 0x000fe20000000a00 */
[----:B------:R-:W-:-:S04]  /*0cc0*/  ISETP.NE.U32.AND P0, PT, RZ, UR4, PT ;  /* 0x00000004ff007c0c */ /* 0x000fc8000bf05070 */
[----:B------:R-:W-:-:S13]  /*0cd0*/  ISETP.NE.AND.EX P0, PT, RZ, UR5, PT, P0 ;  /* 0x00000005ff007c0c */ /* 0x000fda000bf05300 */
[----:B------:R-:W-:Y:S05]  /*0ce0*/  @!P0 BRA `(.L_x_7) ;  /* 0x00000000001c8947 */ /* 0x000fea0003800000 */
[----:B------:R-:W0:Y:S02]  /*0cf0*/  LDC.64 R6, c[0x0][0x598] ;  /* 0x00016600ff067b82 */ /* 0x000e240000000a00 */
[----:B0-----:R-:W2:Y:S02]  /*0d00*/  LDG.E.64 R6, desc[UR36][R6.64] ;  /* 0x0000002406067981 */ /* 0x001ea4000c1e1b00 */
[----:B--2---:R-:W-:-:S04]  /*0d10*/  ISETP.NE.U32.AND P0, PT, R6, RZ, PT ;  /* 0x000000ff0600720c */ /* 0x004fc80003f05070 */
[----:B------:R-:W-:-:S13]  /*0d20*/  ISETP.NE.AND.EX P0, PT, R7, RZ, PT, P0 ;  /* 0x000000ff0700720c */ /* 0x000fda0003f05300 */
[----:B------:R-:W-:Y:S05]  /*0d30*/  @!P0 BRA `(.L_x_7) ;  /* 0x0000000000088947 */ /* 0x000fea0003800000 */
[----:B------:R0:W5:Y:S01]  /*0d40*/  LD.E R88, desc[UR36][R6.64] ;  /* 0x0000002406587980 */ /* 0x000162000c101900 */
[----:B------:R-:W-:Y:S05]  /*0d50*/  BRA `(.L_x_8) ;  /* 0x0000000000247947 */ /* 0x000fea0003800000 */
.L_x_7:
[----:B------:R-:W-:Y:S02]  /*0d60*/  ULDC.64 UR4, c[0x0][0x588] ;  /* 0x0001620000047ab9 */ /* 0x000fe40000000a00 */
[----:B------:R-:W-:-:S04]  /*0d70*/  ISETP.NE.U32.AND P0, PT, RZ, UR4, PT ;  /* 0x00000004ff007c0c */ /* 0x000fc8000bf05070 */
[----:B------:R-:W-:-:S13]  /*0d80*/  ISETP.NE.AND.EX P0, PT, RZ, UR5, PT, P0 ;  /* 0x00000005ff007c0c */ /* 0x000fda000bf05300 */
[----:B------:R-:W-:Y:S05]  /*0d90*/  @!P0 BRA `(.L_x_9) ;  /* 0x00000000000c8947 */ /* 0x000fea0003800000 */
[----:B------:R-:W0:Y:S02]  /*0da0*/  LDC.64 R88, c[0x0][0x588] ;  /* 0x00016200ff587b82 */ /* 0x000e240000000a00 */
[----:B0-----:R1:W5:Y:S01]  /*0db0*/  LDG.E R88, desc[UR36][R88.64] ;  /* 0x0000002458587981 */ /* 0x001362000c1e1900 */
[----:B------:R-:W-:Y:S05]  /*0dc0*/  BRA `(.L_x_8) ;  /* 0x0000000000087947 */ /* 0x000fea0003800000 */
.L_x_9:
[----:B------:R-:W-:Y:S02]  /*0dd0*/  ULDC UR4, c[0x0][0x580] ;  /* 0x0001600000047ab9 */ /* 0x000fe40000000800 */
[----:B------:R-:W-:-:S07]  /*0de0*/  IMAD.U32 R88, RZ, RZ, UR4 ;  /* 0x00000004ff587e24 */ /* 0x000fce000f8e00ff */
.L_x_8:
[----:B------:R-:W-:Y:S02]  /*0df0*/  ULDC.64 UR4, c[0x0][0x5a0] ;  /* 0x0001680000047ab9 */ /* 0x000fe40000000a00 */
[----:B------:R-:W-:-:S04]  /*0e00*/  ISETP.NE.U32.AND P0, PT, RZ, UR4, PT ;  /* 0x00000004ff007c0c */ /* 0x000fc8000bf05070 */
[----:B------:R-:W-:-:S13]  /*0e10*/  ISETP.NE.AND.EX P0, PT, RZ, UR5, PT, P0 ;  /* 0x00000005ff007c0c */ /* 0x000fda000bf05300 */
[----:B------:R-:W-:Y:S05]  /*0e20*/  @!P0 BRA `(.L_x_10) ;  /* 0x00000000001c8947 */ /* 0x000fea0003800000 */
[----:B0-----:R-:W0:Y:S02]  /*0e30*/  LDC.64 R6, c[0x0][0x5a0] ;  /* 0x00016800ff067b82 */ /* 0x001e240000000a00 */
[----:B0-----:R-:W2:Y:S02]  /*0e40*/  LDG.E.64 R6, desc[UR36][R6.64] ;  /* 0x0000002406067981 */ /* 0x001ea4000c1e1b00 */
[----:B--2---:R-:W-:-:S04]  /*0e50*/  ISETP.NE.U32.AND P0, PT, R6, RZ, PT ;  /* 0x000000ff0600720c */ /* 0x004fc80003f05070 */
[----:B------:R-:W-:-:S13]  /*0e60*/  ISETP.NE.AND.EX P0, PT, R7, RZ, PT, P0 ;  /* 0x000000ff0700720c */ /* 0x000fda0003f05300 */
[----:B------:R-:W-:Y:S05]  /*0e70*/  @!P0 BRA `(.L_x_10) ;  /* 0x0000000000088947 */ /* 0x000fea0003800000 */
[----:B-1----:R0:W5:Y:S01]  /*0e80*/  LD.E R89, desc[UR36][R6.64] ;  /* 0x0000002406597980 */ /* 0x002162000c101900 */
[----:B------:R-:W-:Y:S05]  /*0e90*/  BRA `(.L_x_11) ;  /* 0x0000000000247947 */ /* 0x000fea0003800000 */
.L_x_10:
[----:B------:R-:W-:Y:S02]  /*0ea0*/  ULDC.64 UR4, c[0x0][0x590] ;  /* 0x0001640000047ab9 */ /* 0x000fe40000000a00 */
[----:B------:R-:W-:-:S04]  /*0eb0*/  ISETP.NE.U32.AND P0, PT, RZ, UR4, PT ;  /* 0x00000004ff007c0c */ /* 0x000fc8000bf05070 */
[----:B------:R-:W-:-:S13]  /*0ec0*/  ISETP.NE.AND.EX P0, PT, RZ, UR5, PT, P0 ;  /* 0x00000005ff007c0c */ /* 0x000fda000bf05300 */
[----:B------:R-:W-:Y:S05]  /*0ed0*/  @!P0 BRA `(.L_x_12) ;  /* 0x00000000000c8947 */ /* 0x000fea0003800000 */
[----:B0-----:R-:W1:Y:S02]  /*0ee0*/  LDC.64 R6, c[0x0][0x590] ;  /* 0x00016400ff067b82 */ /* 0x001e640000000a00 */
[----:B-1----:R1:W5:Y:S01]  /*0ef0*/  LDG.E R89, desc[UR36][R6.64] ;  /* 0x0000002406597981 */ /* 0x002362000c1e1900 */
[----:B------:R-:W-:Y:S05]  /*0f00*/  BRA `(.L_x_11) ;  /* 0x0000000000087947 */ /* 0x000fea0003800000 */
.L_x_12:
[----:B------:R-:W-:Y:S02]  /*0f10*/  ULDC UR4, c[0x0][0x584] ;  /* 0x0001610000047ab9 */ /* 0x000fe40000000800 */
[----:B-1----:R-:W-:-:S07]  /*0f20*/  IMAD.U32 R89, RZ, RZ, UR4 ;  /* 0x00000004ff597e24 */ /* 0x002fce000f8e00ff */
.L_x_11:
[----:B------:R-:W-:-:S13]  /*0f30*/  LOP3.LUT P0, RZ, R0, 0xff, RZ, 0xc0, !PT ;  /* 0x000000ff00ff7812 */ /* 0x000fda000780c0ff */
[----:B------:R-:W-:Y:S05]  /*0f40*/  @!P0 EXIT ;  /* 0x000000000000894d */ /* 0x000fea0003800000 */
[----:B------:R-:W2:Y:S01]  /*0f50*/  LDC R94, c[0x0][0x658] ;  /* 0x00019600ff5e7b82 */ /* 0x000ea20000000800 */
[----:B------:R-:W-:Y:S01]  /*0f60*/  LOP3.LUT R14, R14, 0x1, RZ, 0xc0, !PT ;  /* 0x000000010e0e7812 */ /* 0x000fe200078ec0ff */
[----:B------:R-:W-:Y:S01]  /*0f70*/  ULDC.64 UR6, c[0x0][0x288] ;  /* 0x0000a20000067ab9 */ /* 0x000fe20000000a00 */
[----:B------:R-:W-:Y:S01]  /*0f80*/  SHF.R.U32.HI R0, RZ, 0x2, R4 ;  /* 0x00000002ff007819 */ /* 0x000fe20000011604 */
[----:B------:R-:W-:Y:S01]  /*0f90*/  UIADD3 UR4, UR7, 0x3f, URZ ;  /* 0x0000003f07047890 */ /* 0x000fe2000fffe03f */
[----:B------:R-:W-:Y:S01]  /*0fa0*/  SHF.R.U32.HI R5, RZ, 0x1, R5 ;  /* 0x00000001ff057819 */ /* 0x000fe20000011605 */
[----:B------:R-:W-:Y:S01]  /*0fb0*/  IMAD.SHL.U32 R3, R14, 0x40, RZ ;  /* 0x000000400e037824 */ /* 0x000fe200078e00ff */
[----:B------:R-:W-:Y:S01]  /*0fc0*/  LOP3.LUT R0, R0, 0x7, RZ, 0xc0, !PT ;  /* 0x0000000700007812 */ /* 0x000fe200078ec0ff */
[----:B------:R-:W3:Y:S01]  /*0fd0*/  LDC.64 R90, c[0x0][0x5c8] ;  /* 0x00017200ff5a7b82 */ /* 0x000ee20000000a00 */
[----:B------:R-:W-:Y:S01]  /*0fe0*/  USHF.R.S32.HI UR5, URZ, 0x1f, UR4 ;  /* 0x0000001f3f057899 */ /* 0x000fe20008011404 */
[----:B------:R-:W-:Y:S01]  /*0ff0*/  LOP3.LUT R5, R5, 0x30, RZ, 0xc0, !PT ;  /* 0x0000003005057812 */ /* 0x000fe200078ec0ff */
[----:B01----:R-:W-:Y:S01]  /*1000*/  IMAD.MOV.U32 R7, RZ, RZ, 0x1 ;  /* 0x00000001ff077424 */ /* 0x003fe200078e00ff */
[--C-:B------:R-:W-:Y:S01]  /*1010*/  LOP3.LUT R22, R3, 0x40, R0.reuse, 0xe2, !PT ;  /* 0x0000004003167812 */ /* 0x100fe200078ee200 */
[----:B------:R-:W-:Y:S01]  /*1020*/  ULEA.HI UR5, UR5, UR4, URZ, 0x6 ;  /* 0x0000000405057291 */ /* 0x000fe2000f8f303f */
[-C--:B------:R-:W-:Y:S01]  /*1030*/  IADD3 R3, RZ, -R5.reuse, -R0 ;  /* 0x80000005ff037210 */ /* 0x080fe20007ffe800 */
[----:B------:R-:W-:Y:S01]  /*1040*/  IMAD.U32 R6, RZ, RZ, UR6 ;  /* 0x00000006ff067e24 */ /* 0x000fe2000f8e00ff */
[----:B------:R-:W0:Y:S01]  /*1050*/  LDC R98, c[0x0][0x600] ;  /* 0x00018000ff627b82 */ /* 0x000e220000000800 */
[----:B------:R-:W-:Y:S01]  /*1060*/  LOP3.LUT R22, R22, R5, RZ, 0xfc, !PT ;  /* 0x0000000516167212 */ /* 0x000fe200078efcff */
[----:B------:R-:W-:Y:S01]  /*1070*/  IMAD.MOV.U32 R5, RZ, RZ, -0x1 ;  /* 0xffffffffff057424 */ /* 0x000fe200078e00ff */
[----:B------:R-:W-:Y:S01]  /*1080*/  USHF.R.S32.HI UR43, URZ, 0x6, UR5 ;  /* 0x000000063f2b7899 */ /* 0x000fe20008011405 */
[----:B------:R-:W-:Y:S01]  /*1090*/  LOP3.LUT R95, R4, 0x3, RZ, 0xc0, !PT ;  /* 0x00000003045f7812 */ /* 0x000fe200078ec0ff */
[----:B------:R-:W-:Y:S01]  /*10a0*/  IMAD R3, R14, -0x40, R3 ;  /* 0xffffffc00e037824 */ /* 0x000fe200078e0203 */
[C---:B------:R-:W-:Y:S01]  /*10b0*/  LOP3.LUT R97, R4.reuse, 0x80, RZ, 0xc0, !PT ;  /* 0x0000008004617812 */ /* 0x040fe200078ec0ff */
[----:B------:R-:W-:Y:S01]  /*10c0*/  UISETP.LT.AND UP0, UPT, UR43, 0x1, UPT ;  /* 0x000000012b00788c */ /* 0x000fe2000bf01270 */
[-C--:B--2---:R-:W-:Y:S01]  /*10d0*/  SHF.L.U32 R5, R5, R94.reuse, RZ ;  /* 0x0000005e05057219 */ /* 0x084fe200000006ff */
[----:B------:R-:W-:Y:S01]  /*10e0*/  ULDC UR4, c[0x0][0x284] ;  /* 0x0000a10000047ab9 */ /* 0x000fe20000000800 */
[----:B------:R-:W-:Y:S01]  /*10f0*/  IMAD R95, R95, -0x2, R6 ;  /* 0xfffffffe5f5f7824 */ /* 0x000fe200078e0206 */
[----:B------:R-:W-:Y:S01]  /*1100*/  USEL UR44, UR43, 0x1, UP0 ;  /* 0x000000012b2c7887 */ /* 0x000fe20008000000 */
[----:B------:R-:W-:Y:S01]  /*1110*/  SHF.L.U32 R94, R7, R94, RZ ;  /* 0x0000005e075e7219 */ /* 0x000fe200000006ff */
[----:B------:R-:W-:Y:S01]  /*1120*/  IMAD.SHL.U32 R96, R4, 0x2, RZ ;  /* 0x0000000204607824 */ /* 0x000fe200078e00ff */
[----:B------:R-:W-:Y:S01]  /*1130*/  LOP3.LUT R116, R18, 0x1, RZ, 0xfc, !PT ;  /* 0x0000000112747812 */ /* 0x000fe200078efcff */
[----:B------:R-:W-:Y:S01]  /*1140*/  VIADD R100, R3, UR4 ;  /* 0x0000000403647c36 */ /* 0x000fe20008000000 */
[C-C-:B---3--:R-:W-:Y:S01]  /*1150*/  SHF.L.U64.HI R92, R90.reuse, 0x7, R91.reuse ;  /* 0x000000075a5c7819 */ /* 0x148fe2000001025b */
[----:B------:R-:W-:Y:S01]  /*1160*/  IMAD.MOV.U32 R23, RZ, RZ, RZ ;  /* 0x000000ffff177224 */ /* 0x000fe200078e00ff */
[C---:B------:R-:W-:Y:S01]  /*1170*/  SHF.L.U64.HI R93, R90.reuse, 0x3, R91 ;  /* 0x000000035a5d7819 */ /* 0x040fe2000001025b */
[C---:B------:R-:W-:Y:S01]  /*1180*/  IMAD.SHL.U32 R91, R90.reuse, 0x80, RZ ;  /* 0x000000805a5b7824 */ /* 0x040fe200078e00ff */
[----:B------:R-:W-:Y:S01]  /*1190*/  SHF.R.U32.HI R97, RZ, 0x7, R97 ;  /* 0x00000007ff617819 */ /* 0x000fe20000011661 */
[----:B------:R-:W-:Y:S01]  /*11a0*/  IMAD.SHL.U32 R90, R90, 0x8, RZ ;  /* 0x000000085a5a7824 */ /* 0x000fe200078e00ff */
[----:B------:R-:W-:Y:S01]  /*11b0*/  LOP3.LUT R99, RZ, R5, RZ, 0x33, !PT ;  /* 0x00000005ff637212 */ /* 0x000fe200078e33ff */
[----:B------:R-:W-:Y:S01]  /*11c0*/  UIADD3 UR44, UR43, -UR44, URZ ;  /* 0x8000002c2b2c7290 */ /* 0x000fe2000fffe03f */
[----:B0-----:R-:W-:Y:S01]  /*11d0*/  VIADD R98, R98, 0xffffffff ;  /* 0xffffffff62627836 */ /* 0x001fe20000000000 */
[----:B------:R-:W-:Y:S01]  /*11e0*/  UMOV UR40, URZ ;  /* 0x0000003f00287c82 */ /* 0x000fe20008000000 */
[----:B------:R-:W-:-:S09]  /*11f0*/  UMOV UR42, URZ ;  /* 0x0000003f002a7c82 */ /* 0x000fd20008000000 */
.L_x_156:
[----:B0-----:R-:W0:Y:S01]  /*1200*/  SHFL.IDX PT, R0, R97, RZ, 0x1f ;  /* 0x00001fff61007589 */ /* 0x001e2200000e0000 */
[----:B-1----:R-:W1:Y:S01]  /*1210*/  S2UR UR7, SR_CgaCtaId ;  /* 0x00000000000779c3 */ /* 0x002e620000008800 */
[----:B------:R-:W-:Y:S01]  /*1220*/  UMOV UR6, 0x400 ;  /* 0x0000040000067882 */ /* 0x000fe20000000000 */
[----:B0-----:R-:W-:Y:S01]  /*1230*/  R2UR UR4, R0 ;  /* 0x00000000000472ca */ /* 0x001fe200000e0000 */
[----:B-1----:R-:W-:-:S12]  /*1240*/  ULEA UR46, UR7, UR6, 0x18 ;  /* 0x00000006072e7291 */ /* 0x002fd8000f8ec03f */
[----:B------:R-:W-:-:S04]  /*1250*/  ULEA.HI UR5, UR4, UR4, URZ, 0x1 ;  /* 0x0000000404057291 */ /* 0x000fc8000f8f083f */
[----:B------:R-:W-:-:S04]  /*1260*/  ULOP3.LUT UR5, UR5, 0x7fffe, URZ, 0xc0, !UPT ;  /* 0x0007fffe05057892 */ /* 0x000fc8000f8ec03f */
[----:B------:R-:W-:-:S03]  /*1270*/  UIADD3 UR5, UR4, -UR5, URZ ;  /* 0x8000000504057290 */ /* 0x000fc6000fffe03f */
[----:B------:R-:W-:Y:S01]  /*1280*/  ULDC UR4, c[0x0][0x28c] ;  /* 0x0000a30000047ab9 */ /* 0x000fe20000000800 */
[----:B------:R-:W-:Y:S01]  /*1290*/  ULEA UR5, UR5, UR46, 0xd ;  /* 0x0000002e05057291 */ /* 0x000fe2000f8e683f */
[----:B------:R-:W-:-:S03]  /*12a0*/  ISETP.LT.AND P0, PT, RZ, UR4, PT ;  /* 0x00000004ff007c0c */ /* 0x000fc6000bf01270 */
[----:B------:R-:W-:-:S04]  /*12b0*/  UIADD3 UR5, UR5, 0x100, URZ ;  /* 0x0000010005057890 */ /* 0x000fc8000fffe03f */
[----:B------:R-:W-:-:S04]  /*12c0*/  USHF.R.U32.HI UR5, URZ, 0x4, UR5 ;  /* 0x000000043f057899 */ /* 0x000fc80008011605 */
[----:B------:R-:W-:-:S04]  /*12d0*/  ULOP3.LUT UR5, UR5, 0x3fff, URZ, 0xc0, !UPT ;  /* 0x00003fff05057892 */ /* 0x000fc8000f8ec03f */
[----:B------:R-:W-:Y:S01]  /*12e0*/  ULOP3.LUT UR45, UR5, 0x10000, URZ, 0xfc, !UPT ;  /* 0x00010000052d7892 */ /* 0x000fe2000f8efc3f */
[----:B--234-:R-:W-:Y:S11]  /*12f0*/  @P0 BRA `(.L_x_13) ;  /* 0x0000000000400947 */ /* 0x01cff60003800000 */
[----:B------:R-:W-:Y:S01]  /*1300*/  MOV R0, 0x0 ;  /* 0x0000000000007802 */ /* 0x000fe20000000f00 */
[----:B------:R-:W-:Y:S01]  /*1310*/  ULDC.64 UR4, c[0x4][0x68] ;  /* 0x01001a0000047ab9 */ /* 0x000fe20000000a00 */
[----:B------:R-:W-:Y:S01]  /*1320*/  ULDC.64 UR6, c[0x4][0x8] ;  /* 0x0100020000067ab9 */ /* 0x000fe20000000a00 */
[----:B------:R-:W-:Y:S01]  /*1330*/  IMAD.U32 R4, RZ, RZ, UR4 ;  /* 0x00000004ff047e24 */ /* 0x000fe2000f8e00ff */
[----:B------:R0:W1:Y:S01]  /*1340*/  LDC.64 R14, c[0x4][R0] ;  /* 0x01000000000e7b82 */ /* 0x0000620000000a00 */
[----:B------:R-:W-:Y:S01]  /*1350*/  IMAD.U32 R5, RZ, RZ, UR5 ;  /* 0x00000005ff057e24 */ /* 0x000fe2000f8e00ff */
[----:B------:R-:W-:Y:S01]  /*1360*/  ULDC.64 UR4, c[0x4][0x70] ;  /* 0x01001c0000047ab9 */ /* 0x000fe20000000a00 */
[----:B------:R-:W-:Y:S02]  /*1370*/  IMAD.U32 R10, RZ, RZ, UR6 ;  /* 0x00000006ff0a7e24 */ /* 0x000fe4000f8e00ff */
[----:B------:R-:W-:Y:S02]  /*1380*/  IMAD.U32 R6, RZ, RZ, UR4 ;  /* 0x00000004ff067e24 */ /* 0x000fe4000f8e00ff */
[----:B------:R-:W-:-:S02]  /*1390*/  IMAD.U32 R7, RZ, RZ, UR5 ;  /* 0x00000005ff077e24 */ /* 0x000fc4000f8e00ff */
[----:B------:R-:W-:Y:S02]  /*13a0*/  IMAD.U32 R11, RZ, RZ, UR7 ;  /* 0x00000007ff0b7e24 */ /* 0x000fe4000f8e00ff */
[----:B------:R-:W-:Y:S02]  /*13b0*/  IMAD.MOV.U32 R8, RZ, RZ, 0x1e1 ;  /* 0x000001e1ff087424 */ /* 0x000fe400078e00ff */
[----:B------:R-:W-:Y:S02]  /*13c0*/  IMAD.MOV.U32 R12, RZ, RZ, 0x1 ;  /* 0x00000001ff0c7424 */ /* 0x000fe400078e00ff */
[----:B0-----:R-:W-:-:S07]  /*13d0*/  IMAD.MOV.U32 R13, RZ, RZ, RZ ;  /* 0x000000ffff0d7224 */ /* 0x001fce00078e00ff */
[----:B------:R-:W-:-:S07]  /*13e0*/  LEPC R20, `(.L_x_13) ;  /* 0x000000001014794e */ /* 0x000fce0000000000 */
[----:B-1---5:R-:W-:Y:S05]  /*13f0*/  CALL.ABS.NOINC R14 ;  /* 0x000000000e007343 */ /* 0x022fea0003c00000 */
.L_x_13:
[----:B------:R-:W-:-:S13]  /*1400*/  ISETP.NE.AND P0, PT, R116, 0x3, PT ;  /* 0x000000037400780c */ /* 0x000fda0003f05270 */
[----:B------:R-:W-:Y:S05]  /*1410*/  @!P0 BRA `(.L_x_14) ;  /* 0x0000000000048947 */ /* 0x000fea0003800000 */
[----:B------:R-:W-:Y:S01]  /*1420*/  BPT.TRAP 0x1 ;  /* 0x000000040000795c */ /* 0x000fe20000300000 */
.L_x_14:
[----:B------:R-:W-:Y:S02]  /*1430*/  IMAD.U32 R3, RZ, RZ, UR42 ;  /* 0x0000002aff037e24 */ /* 0x000fe4000f8e00ff */
[----:B------:R-:W-:-:S03]  /*1440*/  IMAD.U32 R0, RZ, RZ, UR40 ;  /* 0x00000028ff007e24 */ /* 0x000fc6000f8e00ff */
[----:B------:R-:W-:Y:S02]  /*1450*/  LEA R3, R3, UR46, 0x3 ;  /* 0x0000002e03037c11 */ /* 0x000fe4000f8e18ff */
[----:B------:R-:W-:-:S04]  /*1460*/  SHF.L.U32 R0, R0, 0x1f, RZ ;  /* 0x0000001f00007819 */ /* 0x000fc800000006ff */
[----:B------:R0:W1:Y:S01]  /*1470*/  SYNCS.PHASECHK.TRANS64.TRYWAIT P1, [R3+URZ], R0 ;  /* 0x00000000030075a7 */ /* 0x000062000802017f */
[----:B------:R-:W-:Y:S05]  /*1480*/  @!P0 BRA `(.L_x_15) ;  /* 0x0000000000048947 */ /* 0x000fea0003800000 */
[----:B------:R-:W-:Y:S01]  /*1490*/  BPT.TRAP 0x1 ;  /* 0x000000040000795c */ /* 0x000fe20000300000 */
.L_x_15:
[----:B------:R-:W-:-:S05]  /*14a0*/  IMAD.U32 R4, RZ, RZ, UR44 ;  /* 0x0000002cff047e24 */ /* 0x000fca000f8e00ff */
[----:B------:R-:W-:Y:S01]  /*14b0*/  ISETP.GE.AND P2, PT, R4, 0x1, PT ;  /* 0x000000010400780c */ /* 0x000fe20003f46270 */
[----:B-1----:R-:W-:-:S12]  /*14c0*/  @P1 BRA `(.L_x_16) ;  /* 0x0000000000081947 */ /* 0x002fd80003800000 */
[----:B------:R-:W1:Y:S02]  /*14d0*/  SYNCS.PHASECHK.TRANS64.TRYWAIT P1, [R3+URZ], R0 ;  /* 0x00000000030075a7 */ /* 0x000e64000802017f */
[----:B-1----:R-:W-:Y:S05]  /*14e0*/  @!P1 BRA `(.L_x_17) ;  /* 0x00000078002c9947 */ /* 0x002fea0003800000 */
.L_x_16:
[----:B------:R-:W-:Y:S05]  /*14f0*/  WARPSYNC.ALL ;  /* 0x0000000000007948 */ /* 0x000fea0003800000 */
[----:B------:R-:W-:Y:S01]  /*1500*/  UIADD3 UR4, UR46, 0x40100, URZ ;  /* 0x000401002e047890 */ /* 0x000fe2000fffe03f */
[----:B------:R-:W-:Y:S01]  /*1510*/  WARPGROUP.ARRIVE ;  /* 0x00000000000079c5 */ /* 0x000fe20000000000 */
[----:B------:R-:W-:Y:S02]  /*1520*/  ULEA UR6, UR42, UR45, 0xc ;  /* 0x0000002d2a067291 */ /* 0x000fe4000f8e603f */
[----:B------:R-:W-:Y:S01]  /*1530*/  USHF.R.U32.HI UR4, URZ, 0x4, UR4 ;  /* 0x000000043f047899 */ /* 0x000fe20008011604 */
[----:B------:R-:W-:Y:S01]  /*1540*/  UMOV UR13, 0x40000040 ;  /* 0x40000040000d7882 */ /* 0x000fe20000000000 */
[----:B------:R-:W-:-:S02]  /*1550*/  UMOV UR15, 0x40000040 ;  /* 0x40000040000f7882 */ /* 0x000fc40000000000 */
[----:B------:R-:W-:Y:S01]  /*1560*/  ULOP3.LUT UR4, UR4, 0x3fff, URZ, 0xc0, !UPT ;  /* 0x00003fff04047892 */ /* 0x000fe2000f8ec03f */
[----:B------:R-:W-:Y:S01]  /*1570*/  UMOV UR12, UR6 ;  /* 0x00000006000c7c82 */ /* 0x000fe20008000000 */
[----:B------:R-:W-:Y:S02]  /*1580*/  UIADD3 UR5, UR6, 0x400, URZ ;  /* 0x0000040006057890 */ /* 0x000fe4000fffe03f */
[----:B------:R-:W-:Y:S02]  /*1590*/  ULOP3.LUT UR8, UR4, 0x10000, URZ, 0xfc, !UPT ;  /* 0x0001000004087892 */ /* 0x000fe4000f8efc3f */
[----:B------:R-:W-:Y:S02]  /*15a0*/  UIADD3 UR7, UR6, 0x806, URZ ;  /* 0x0000080606077890 */ /* 0x000fe4000fffe03f */
[----:B------:R-:W-:Y:S02]  /*15b0*/  ULEA UR4, UR42, UR8, 0xa ;  /* 0x000000082a047291 */ /* 0x000fe4000f8e503f */
[----:B------:R-:W-:-:S02]  /*15c0*/  UIADD3 UR10, UR6, 0xc06, URZ ;  /* 0x00000c06060a7890 */ /* 0x000fc4000fffe03f */
[----:B------:R-:W-:-:S03]  /*15d0*/  UIADD3 UR9, UR4, 0x206, URZ ;  /* 0x0000020604097890 */ /* 0x000fc6000fffe03f */
[----:B------:R-:W-:Y:S02]  /*15e0*/  UMOV UR14, UR4 ;  /* 0x00000004000e7c82 */ /* 0x000fe40008000000 */
[----:B------:R-:W-:Y:S01]  /*15f0*/  HGMMA.64x64x8.F32.TF32 R56, gdesc[UR12], RZ, !UPT, gsb0 ;  /* 0x04e000000c3879f0 */ /* 0x000fe2000c0028ff */
[----:B------:R-:W-:Y:S01]  /*1600*/  UMOV UR12, UR5 ;  /* 0x00000005000c7c82 */ /* 0x000fe20008000000 */
[----:B------:R-:W-:Y:S01]  /*1610*/  UMOV UR13, 0x40000040 ;  /* 0x40000040000d7882 */ /* 0x000fe20000000000 */
[----:B------:R-:W-:Y:S01]  /*1620*/  UIADD3 UR5, UR6, 0x402, URZ ;  /* 0x0000040206057890 */ /* 0x000fe2000fffe03f */
[----:B------:R-:W-:Y:S02]  /*1630*/  WARPGROUP.DEPBAR.LE gsb0, 0x0 ;  /* 0x00008000000079c5 */ /* 0x000fe40000010000 */
[----:B------:R-:W-:-:S06]  /*1640*/  WARPGROUP.ARRIVE ;  /* 0x00000000000079c5 */ /* 0x000fcc0000000000 */
[----:B------:R-:W-:Y:S01]  /*1650*/  HGMMA.64x64x8.F32.TF32 R24, gdesc[UR12], RZ, !UPT, gsb0 ;  /* 0x04e000000c1879f0 */ /* 0x000fe2000c0028ff */
[----:B------:R-:W-:Y:S02]  /*1660*/  UIADD3 UR12, UR6, 0x2, URZ ;  /* 0x00000002060c7890 */ /* 0x000fe4000fffe03f */
[----:B------:R-:W-:Y:S01]  /*1670*/  UIADD3 UR14, UR4, 0x2, URZ ;  /* 0x00000002040e7890 */ /* 0x000fe2000fffe03f */
[----:B------:R-:W-:Y:S01]  /*1680*/  UMOV UR13, 0x40000040 ;  /* 0x40000040000d7882 */ /* 0x000fe20000000000 */
[----:B------:R-:W-:Y:S01]  /*1690*/  UMOV UR15, 0x40000040 ;  /* 0x40000040000f7882 */ /* 0x000fe20000000000 */
[----:B------:R-:W-:Y:S02]  /*16a0*/  WARPGROUP.DEPBAR.LE gsb0, 0x0 ;  /* 0x00008000000079c5 */ /* 0x000fe40000010000 */
[----:B------:R-:W-:-:S06]  /*16b0*/  WARPGROUP.ARRIVE ;  /* 0x00000000000079c5 */ /* 0x000fcc0000000000 */
[----:B------:R-:W-:Y:S01]  /*16c0*/  HGMMA.64x64x8.F32.TF32 R56, gdesc[UR12], R56, gsb0 ;  /* 0x04e000000c3879f0 */ /* 0x000fe20008002838 */
[----:B------:R-:W-:Y:S01]  /*16d0*/  UMOV UR12, UR5 ;  /* 0x00000005000c7c82 */ /* 0x000fe20008000000 */
[----:B------:R-:W-:Y:S01]  /*16e0*/  UMOV UR13, 0x40000040 ;  /* 0x40000040000d7882 */ /* 0x000fe20000000000 */
[----:B------:R-:W-:Y:S01]  /*16f0*/  UIADD3 UR5, UR6, 0x404, URZ ;  /* 0x0000040406057890 */ /* 0x000fe2000fffe03f */
[----:B------:R-:W-:Y:S02]  /*1700*/  WARPGROUP.DEPBAR.LE gsb0, 0x0 ;  /* 0x00008000000079c5 */ /* 0x000fe40000010000 */
[----:B------:R-:W-:-:S06]  /*1710*/  WARPGROUP.ARRIVE ;  /* 0x00000000000079c5 */ /* 0x000fcc0000000000 */
[----:B------:R-:W-:Y:S01]  /*1720*/  HGMMA.64x64x8.F32.TF32 R24, gdesc[UR12], R24, gsb0 ;  /* 0x04e000000c1879f0 */ /* 0x000fe20008002818 */
        /* <DEDUP_REMOVED lines=56> */
[----:B------:R-:W-:Y:S01]  /*1ab0*/  UMOV UR4, UR7 ;  /* 0x0000000700047c82 */ /* 0x000fe20008000000 */
[----:B------:R-:W-:Y:S01]  /*1ac0*/  UMOV UR6, UR9 ;  /* 0x0000000900067c82 */ /* 0x000fe20008000000 */
[----:B------:R-:W-:Y:S01]  /*1ad0*/  UMOV UR7, 0x40000040 ;  /* 0x4000004000077882 */ /* 0x000fe20000000000 */
[----:B------:R-:W-:Y:S02]  /*1ae0*/  WARPGROUP.DEPBAR.LE gsb0, 0x0 ;  /* 0x00008000000079c5 */ /* 0x000fe40000010000 */
[----:B------:R-:W-:-:S06]  /*1af0*/  WARPGROUP.ARRIVE ;  /* 0x00000000000079c5 */ /* 0x000fcc0000000000 */
[----:B------:R-:W-:Y:S01]  /*1b00*/  HGMMA.64x64x8.F32.TF32 R56, gdesc[UR12], R56, gsb0 ;  /* 0x04e000000c3879f0 */ /* 0x000fe20008002838 */
[----:B------:R-:W-:Y:S01]  /*1b10*/  UMOV UR12, UR5 ;  /* 0x00000005000c7c82 */ /* 0x000fe20008000000 */
[----:B------:R-:W-:Y:S01]  /*1b20*/  UMOV UR13, 0x40000040 ;  /* 0x40000040000d7882 */ /* 0x000fe20000000000 */
[----:B------:R-:W-:Y:S01]  /*1b30*/  UMOV UR5, 0x40000040 ;  /* 0x4000004000057882 */ /* 0x000fe20000000000 */
[----:B------:R-:W-:Y:S02]  /*1b40*/  WARPGROUP.DEPBAR.LE gsb0, 0x0 ;  /* 0x00008000000079c5 */ /* 0x000fe40000010000 */
[----:B------:R-:W-:-:S06]  /*1b50*/  WARPGROUP.ARRIVE ;  /* 0x00000000000079c5 */ /* 0x000fcc0000000000 */
[----:B------:R-:W-:Y:S03]  /*1b60*/  HGMMA.64x64x8.F32.TF32 R24, gdesc[UR12], R24, gsb0 ;  /* 0x04e000000c1879f0 */ /* 0x000fe60008002818 */
[----:B------:R-:W-:Y:S02]  /*1b70*/  WARPGROUP.DEPBAR.LE gsb0, 0x0 ;  /* 0x00008000000079c5 */ /* 0x000fe40000010000 */
[----:B------:R-:W-:-:S06]  /*1b80*/  WARPGROUP.ARRIVE ;  /* 0x00000000000079c5 */ /* 0x000fcc0000000000 */
[----:B------:R-:W-:Y:S01]  /*1b90*/  HGMMA.64x64x8.F32.TF32 R56, gdesc[UR4], R56, gsb0 ;  /* 0x04e00000043879f0 */ /* 0x000fe20008002838 */
[----:B------:R-:W-:Y:S01]  /*1ba0*/  UMOV UR4, UR10 ;  /* 0x0000000a00047c82 */ /* 0x000fe20008000000 */
[----:B------:R-:W-:Y:S01]  /*1bb0*/  UMOV UR5, 0x40000040 ;  /* 0x4000004000057882 */ /* 0x000fe20000000000 */
[----:B------:R-:W-:Y:S02]  /*1bc0*/  WARPGROUP.DEPBAR.LE gsb0, 0x0 ;  /* 0x00008000000079c5 */ /* 0x000fe40000010000 */
[----:B------:R-:W-:-:S06]  /*1bd0*/  WARPGROUP.ARRIVE ;  /* 0x00000000000079c5 */ /* 0x000fcc0000000000 */
[----:B------:R-:W-:Y:S03]  /*1be0*/  HGMMA.64x64x8.F32.TF32 R24, gdesc[UR4], R24, gsb0 ;  /* 0x04e00000041879f0 */ /* 0x000fe60008002818 */
[----:B------:R-:W-:Y:S02]  /*1bf0*/  WARPGROUP.DEPBAR.LE gsb0, 0x0 ;  /* 0x00008000000079c5 */ /* 0x000fe40000010000 */
[----:B------:R-:W-:Y:S05]  /*1c00*/  @!P2 BRA `(.L_x_18) ;  /* 0x00000008004ca947 */ /* 0x000fea0003800000 */
[----:B------:R-:W-:Y:S01]  /*1c10*/  UIADD3 UR13, UR42, 0x1, URZ ;  /* 0x000000012a0d7890 */ /* 0x000fe2000fffe03f */
[----:B01----:R-:W-:Y:S01]  /*1c20*/  IMAD.U32 R0, RZ, RZ, UR44 ;  /* 0x0000002cff007e24 */ /* 0x003fe2000f8e00ff */
[----:B------:R-:W-:Y:S02]  /*1c30*/  UMOV UR9, UR42 ;  /* 0x0000002a00097c82 */ /* 0x000fe40008000000 */
[----:B------:R-:W-:-:S04]  /*1c40*/  UISETP.NE.AND UP0, UPT, UR13, 0x4, UPT ;  /* 0x000000040d00788c */ /* 0x000fc8000bf05270 */
[----:B------:R-:W-:Y:S02]  /*1c50*/  USEL UR4, URZ, 0x1, UP0 ;  /* 0x000000013f047887 */ /* 0x000fe40008000000 */
[----:B------:R-:W-:Y:S02]  /*1c60*/  USEL UR13, UR13, URZ, UP0 ;  /* 0x0000003f0d0d7287 */ /* 0x000fe40008000000 */
[----:B------:R-:W-:-:S06]  /*1c70*/  ULOP3.LUT UR4, UR40, UR4, URZ, 0x3c, !UPT ;  /* 0x0000000428047292 */ /* 0x000fcc000f8e3c3f */
[----:B------:R-:W-:-:S07]  /*1c80*/  IMAD.U32 R5, RZ, RZ, UR4 ;  /* 0x00000004ff057e24 */ /* 0x000fce000f8e00ff */
.L_x_25:
[----:B01----:R-:W-:Y:S05]  /*1c90*/  @!P0 BRA `(.L_x_19) ;  /* 0x0000000000048947 */ /* 0x003fea0003800000 */
[----:B------:R-:W-:Y:S01]  /*1ca0*/  BPT.TRAP 0x1 ;  /* 0x000000040000795c */ /* 0x000fe20000300000 */
.L_x_19:
[----:B------:R-:W0:Y:S01]  /*1cb0*/  S2UR UR4, SR_CgaCtaId ;  /* 0x00000000000479c3 */ /* 0x000e220000008800 */
[----:B------:R-:W-:Y:S01]  /*1cc0*/  UMOV UR10, 0x400 ;  /* 0x00000400000a7882 */ /* 0x000fe20000000000 */
[----:B------:R-:W-:Y:S01]  /*1cd0*/  SHF.L.U32 R3, R5, 0x1f, RZ ;  /* 0x0000001f05037819 */ /* 0x000fe200000006ff */
[----:B0-----:R-:W-:-:S04]  /*1ce0*/  ULEA UR10, UR4, UR10, 0x18 ;  /* 0x0000000a040a7291 */ /* 0x001fc8000f8ec03f */
[----:B------:R-:W-:-:S09]  /*1cf0*/  ULEA UR4, UR13, UR10, 0x3 ;  /* 0x0000000a0d047291 */ /* 0x000fd2000f8e183f */
[----:B------:R0:W1:Y:S01]  /*1d00*/  SYNCS.PHASECHK.TRANS64.TRYWAIT P1, [UR4], R3 ;  /* 0x00000003ff0075a7 */ /* 0x0000620008020144 */
[----:B------:R-:W-:Y:S05]  /*1d10*/  @!P0 BRA `(.L_x_20) ;  /* 0x0000000000048947 */ /* 0x000fea0003800000 */
[----:B------:R-:W-:Y:S01]  /*1d20*/  BPT.TRAP 0x1 ;  /* 0x000000040000795c */ /* 0x000fe20000300000 */
.L_x_20:
[----:B-1----:R-:W-:Y:S05]  /*1d30*/  @P1 BRA `(.L_x_21) ;  /* 0x0000000000081947 */ /* 0x002fea0003800000 */
[----:B------:R-:W1:Y:S02]  /*1d40*/  SYNCS.PHASECHK.TRANS64.TRYWAIT P1, [UR4], R3 ;  /* 0x00000003ff0075a7 */ /* 0x000e640008020144 */
[----:B-1----:R-:W-:Y:S05]  /*1d50*/  @!P1 BRA `(.L_x_22) ;  /* 0x0000007000249947 */ /* 0x002fea0003800000 */
.L_x_21:
[----:B------:R-:W-:Y:S01]  /*1d60*/  ULEA UR12, UR13, UR8, 0xa ;  /* 0x000000080d0c7291 */ /* 0x000fe2000f8e503f */
[----:B------:R-:W-:Y:S01]  /*1d70*/  WARPGROUP.ARRIVE ;  /* 0x00000000000079c5 */ /* 0x000fe20000000000 */
[----:B------:R-:W-:Y:S01]  /*1d80*/  ULEA UR11, UR13, UR45, 0xc ;  /* 0x0000002d0d0b7291 */ /* 0x000fe2000f8e603f */
[----:B------:R-:W-:Y:S01]  /*1d90*/  UMOV UR7, 0x40000040 ;  /* 0x4000004000077882 */ /* 0x000fe20000000000 */
[----:B------:R-:W-:Y:S02]  /*1da0*/  UMOV UR5, 0x40000040 ;  /* 0x4000004000057882 */ /* 0x000fe40000000000 */
[----:B------:R-:W-:Y:S01]  /*1db0*/  UIADD3 UR14, UR11, 0x400, URZ ;  /* 0x000004000b0e7890 */ /* 0x000fe2000fffe03f */
[----:B------:R-:W-:Y:S02]  /*1dc0*/  UMOV UR6, UR12 ;  /* 0x0000000c00067c82 */ /* 0x000fe40008000000 */
[----:B------:R-:W-:Y:S02]  /*1dd0*/  UMOV UR4, UR11 ;  /* 0x0000000b00047c82 */ /* 0x000fe40008000000 */
[----:B------:R-:W-:Y:S01]  /*1de0*/  HGMMA.64x64x8.F32.TF32 R56, gdesc[UR4], R56, gsb0 ;  /* 0x04e00000043879f0 */ /* 0x000fe20008002838 */
[----:B------:R-:W-:Y:S01]  /*1df0*/  UMOV UR5, 0x40000040 ;  /* 0x4000004000057882 */ /* 0x000fe20000000000 */
[----:B------:R-:W-:Y:S01]  /*1e00*/  UMOV UR4, UR14 ;  /* 0x0000000e00047c82 */ /* 0x000fe20008000000 */
[----:B------:R-:W-:Y:S01]  /*1e10*/  UIADD3 UR14, UR11, 0x402, URZ ;  /* 0x000004020b0e7890 */ /* 0x000fe2000fffe03f */
[----:B------:R-:W-:-:S02]  /*1e20*/  WARPGROUP.DEPBAR.LE gsb0, 0x0 ;  /* 0x00008000000079c5 */ /* 0x000fc40000010000 */
        /* <DEDUP_REMOVED lines=76> */
[----:B------:R-:W-:Y:S02]  /*22f0*/  WARPGROUP.DEPBAR.LE gsb0, 0x0 ;  /* 0x00008000000079c5 */ /* 0x000fe40000010000 */
[----:B------:R-:W-:-:S06]  /*2300*/  WARPGROUP.ARRIVE ;  /* 0x00000000000079c5 */ /* 0x000fcc0000000000 */
[----:B------:R-:W-:Y:S01]  /*2310*/  HGMMA.64x64x8.F32.TF32 R24, gdesc[UR4], R24, gsb0 ;  /* 0x04e00000041879f0 */ /* 0x000fe20008002818 */
[----:B------:R-:W-:Y:S02]  /*2320*/  UIADD3 UR6, UR12, 0x206, URZ ;  /* 0x000002060c067890 */ /* 0x000fe4000fffe03f */
[----:B------:R-:W-:Y:S01]  /*2330*/  UIADD3 UR4, UR11, 0x806, URZ ;  /* 0x000008060b047890 */ /* 0x000fe2000fffe03f */
[----:B------:R-:W-:Y:S01]  /*2340*/  UMOV UR7, 0x40000040 ;  /* 0x4000004000077882 */ /* 0x000fe20000000000 */
[----:B------:R-:W-:Y:S01]  /*2350*/  UMOV UR5, 0x40000040 ;  /* 0x4000004000057882 */ /* 0x000fe20000000000 */
[----:B------:R-:W-:Y:S01]  /*2360*/  UIADD3 UR11, UR11, 0xc06, URZ ;  /* 0x00000c060b0b7890 */ /* 0x000fe2000fffe03f */
        /* <DEDUP_REMOVED lines=10> */
[----:B------:R-:W-:Y:S01]  /*2410*/  BPT.TRAP 0x1 ;  /* 0x000000040000795c */ /* 0x000fe20000300000 */
.L_x_23:
[----:B------:R-:W-:Y:S01]  /*2420*/  ULEA UR10, UR9, UR10, 0x3 ;  /* 0x0000000a090a7291 */ /* 0x000fe2000f8e183f */
[----:B------:R-:W-:-:S03]  /*2430*/  ISETP.GT.U32.AND P1, PT, R18, 0x1, PT ;  /* 0x000000011200780c */ /* 0x000fc60003f24070 */
[----:B------:R-:W-:-:S04]  /*2440*/  UIADD3 UR10, UR10, 0x20, URZ ;  /* 0x000000200a0a7890 */ /* 0x000fc8000fffe03f */
[----:B------:R-:W-:-:S09]  /*2450*/  UPRMT UR10, URZ, 0x654, UR10 ;  /* 0x000006543f0a7896 */ /* 0x000fd2000800000a */
[----:B------:R-:W-:Y:S01]  /*2460*/  SYNCS.ARRIVE.TRANS64.RED.A1T0 RZ, [UR10], RZ ;  /* 0x000000ffffff79a7 */ /* 0x000fe2000810040a */
[----:B------:R-:W-:Y:S05]  /*2470*/  @P1 BRA `(.L_x_24) ;  /* 0x0000000000041947 */ /* 0x000fea0003800000 */
[----:B------:R-:W-:Y:S01]  /*2480*/  BPT.TRAP 0x1 ;  /* 0x000000040000795c */ /* 0x000fe20000300000 */
.L_x_24:
[----:B------:R-:W-:Y:S01]  /*2490*/  UIADD3 UR13, UR13, 0x1, URZ ;  /* 0x000000010d0d7890 */ /* 0x000fe2000fffe03f */
[C---:B------:R-:W-:Y:S01]  /*24a0*/  ISETP.GT.AND P1, PT, R0.reuse, 0x1, PT ;  /* 0x000000010000780c */ /* 0x040fe20003f24270 */
[----:B------:R-:W-:Y:S01]  /*24b0*/  UIADD3 UR9, UR9, 0x1, URZ ;  /* 0x0000000109097890 */ /* 0x000fe2000fffe03f */
[----:B------:R-:W-:Y:S01]  /*24c0*/  VIADD R0, R0, 0xffffffff ;  /* 0xffffffff00007836 */ /* 0x000fe20000000000 */
[----:B------:R-:W-:Y:S02]  /*24d0*/  UISETP.NE.AND UP0, UPT, UR13, 0x4, UPT ;  /* 0x000000040d00788c */ /* 0x000fe4000bf05270 */
[----:B------:R-:W-:Y:S02]  /*24e0*/  UISETP.NE.AND UP1, UPT, UR9, 0x4, UPT ;  /* 0x000000040900788c */ /* 0x000fe4000bf25270 */
[----:B------:R-:W-:Y:S02]  /*24f0*/  USEL UR4, URZ, 0x1, UP0 ;  /* 0x000000013f047887 */ /* 0x000fe40008000000 */
[----:B------:R-:W-:-:S02]  /*2500*/  USEL UR13, UR13, URZ, UP0 ;  /* 0x0000003f0d0d7287 */ /* 0x000fc40008000000 */
[----:B------:R-:W-:Y:S02]  /*2510*/  USEL UR9, UR9, URZ, UP1 ;  /* 0x0000003f09097287 */ /* 0x000fe40008800000 */
[----:B------:R-:W-:Y:S01]  /*2520*/  LOP3.LUT R5, R5, UR4, RZ, 0x3c, !PT ;  /* 0x0000000405057c12 */ /* 0x000fe2000f8e3cff */
[----:B------:R-:W-:Y:S09]  /*2530*/  @P1 BRA `(.L_x_25) ;  /* 0xfffffff400d41947 */ /* 0x000ff2000383ffff */
.L_x_18:
[----:B01----:R-:W0:Y:S02]  /*2540*/  LDC R0, c[0x0][0x28c] ;  /* 0x0000a300ff007b82 */ /* 0x003e240000000800 */
[----:B0-----:R-:W-:-:S13]  /*2550*/  ISETP.GE.AND P1, PT, R0, 0x1, PT ;  /* 0x000000010000780c */ /* 0x001fda0003f26270 */
[----:B------:R-:W-:Y:S05]  /*2560*/  @!P1 BRA `(.L_x_26) ;  /* 0x0000000000389947 */ /* 0x000fea0003800000 */
[----:B------:R-:W-:Y:S05]  /*2570*/  @!P0 BRA `(.L_x_27) ;  /* 0x0000000000048947 */ /* 0x000fea0003800000 */
[----:B------:R-:W-:Y:S01]  /*2580*/  BPT.TRAP 0x1 ;  /* 0x000000040000795c */ /* 0x000fe20000300000 */
.L_x_27:
[----:B------:R-:W0:Y:S01]  /*2590*/  S2UR UR6, SR_CgaCtaId ;  /* 0x00000000000679c3 */ /* 0x000e220000008800 */
[----:B------:R-:W-:Y:S01]  /*25a0*/  UIADD3 UR4, UR44, UR42, URZ ;  /* 0x0000002a2c047290 */ /* 0x000fe2000fffe03f */
[----:B------:R-:W-:Y:S01]  /*25b0*/  ISETP.GT.U32.AND P0, PT, R18, 0x1, PT ;  /* 0x000000011200780c */ /* 0x000fe20003f04070 */
[----:B------:R-:W-:Y:S02]  /*25c0*/  UMOV UR5, 0x400 ;  /* 0x0000040000057882 */ /* 0x000fe40000000000 */
[----:B------:R-:W-:-:S04]  /*25d0*/  USHF.L.U32 UR4, UR4, 0x3, URZ ;  /* 0x0000000304047899 */ /* 0x000fc8000800063f */
[----:B------:R-:W-:Y:S02]  /*25e0*/  ULOP3.LUT UR4, UR4, 0x18, URZ, 0xc0, !UPT ;  /* 0x0000001804047892 */ /* 0x000fe4000f8ec03f */
[----:B0-----:R-:W-:-:S04]  /*25f0*/  ULEA UR5, UR6, UR5, 0x18 ;  /* 0x0000000506057291 */ /* 0x001fc8000f8ec03f */
[----:B------:R-:W-:-:S04]  /*2600*/  UIADD3 UR4, UR5, 0x20, UR4 ;  /* 0x0000002005047890 */ /* 0x000fc8000fffe004 */
[----:B------:R-:W-:-:S09]  /*2610*/  UPRMT UR4, URZ, 0x654, UR4 ;  /* 0x000006543f047896 */ /* 0x000fd20008000004 */
[----:B------:R-:W-:Y:S01]  /*2620*/  SYNCS.ARRIVE.TRANS64.RED.A1T0 RZ, [UR4], RZ ;  /* 0x000000ffffff79a7 */ /* 0x000fe20008100404 */
[----:B------:R-:W-:Y:S05]  /*2630*/  @P0 BRA `(.L_x_26) ;  /* 0x0000000000040947 */ /* 0x000fea0003800000 */
[----:B------:R-:W-:Y:S01]  /*2640*/  BPT.TRAP 0x1 ;  /* 0x000000040000795c */ /* 0x000fe20000300000 */
.L_x_26:
[----:B------:R-:W-:Y:S01]  /*2650*/  IMAD.SHL.U32 R101, R101, 0x40, RZ ;  /* 0x0000004065657824 */ /* 0x000fe200078e00ff */
[----:B------:R-:W-:Y:S01]  /*2660*/  ULDC UR6, c[0x0][0x288] ;  /* 0x0000a20000067ab9 */ /* 0x000fe20000000800 */
[----:B------:R-:W-:Y:S01]  /*2670*/  SHF.R.S32.HI R21, RZ, 0x1f, R19 ;  /* 0x0000001fff157819 */ /* 0x000fe20000011413 */
[----:B------:R-:W-:Y:S01]  /*2680*/  IMAD.SHL.U32 R3, R111, 0x100, RZ ;  /* 0x000001006f037824 */ /* 0x000fe200078e00ff */
[----:B------:R-:W-:Y:S01]  /*2690*/  ULDC.64 UR4, c[0x0][0x5d0] ;  /* 0x0001740000047ab9 */ /* 0x000fe20000000a00 */
[----:B------:R-:W-:Y:S01]  /*26a0*/  LOP3.LUT R10, R101, 0x6, R96, 0xf8, !PT ;  /* 0x00000006650a7812 */ /* 0x000fe200078ef860 */
[----:B------:R-:W-:Y:S01]  /*26b0*/  IMAD.WIDE R110, R111, 0x100, R22 ;  /* 0x000001006f6e7825 */ /* 0x000fe200078e0216 */
[----:B------:R-:W-:Y:S01]  /*26c0*/  ISETP.GE.AND P0, PT, R101, UR6, PT ;  /* 0x0000000665007c0c */ /* 0x000fe2000bf06270 */
[----:B------:R-:W-:Y:S01]  /*26d0*/  ULDC UR6, c[0x0][0x284] ;  /* 0x0000a10000067ab9 */ /* 0x000fe20000000800 */
[----:B------:R-:W-:Y:S01]  /*26e0*/  SHF.R.S32.HI R11, RZ, 0x1f, R10 ;  /* 0x0000001fff0b7819 */ /* 0x000fe2000001140a */
[----:B------:R-:W-:Y:S01]  /*26f0*/  IMAD R0, R21, UR4, RZ ;  /* 0x0000000415007c24 */ /* 0x000fe2000f8e02ff */
[----:B------:R-:W-:-:S03]  /*2700*/  ISETP.GE.OR P0, PT, R3, UR6, P0 ;  /* 0x0000000603007c0c */ /* 0x000fc60008706670 */
[C---:B------:R-:W-:Y:S02]  /*2710*/  IMAD R7, R19.reuse, UR5, R0 ;  /* 0x0000000513077c24 */ /* 0x040fe4000f8e0200 */
[----:B------:R-:W-:Y:S01]  /*2720*/  IMAD.WIDE.U32 R4, R19, UR4, R10 ;  /* 0x0000000413047c25 */ /* 0x000fe2000f8e000a */
[----:B------:R-:W-:-:S03]  /*2730*/  ULDC.64 UR4, c[0x0][0x5c8] ;  /* 0x0001720000047ab9 */ /* 0x000fc60000000a00 */
[----:B------:R-:W-:Y:S02]  /*2740*/  IMAD R9, R111, UR4, RZ ;  /* 0x000000046f097c24 */ /* 0x000fe4000f8e02ff */
[----:B------:R-:W-:Y:S02]  /*2750*/  IMAD.IADD R5, R5, 0x1, R7 ;  /* 0x0000000105057824 */ /* 0x000fe400078e0207 */
[C---:B------:R-:W-:Y:S02]  /*2760*/  IMAD R9, R110.reuse, UR5, R9 ;  /* 0x000000056e097c24 */ /* 0x040fe4000f8e0209 */
[----:B------:R-:W-:-:S04]  /*2770*/  IMAD.WIDE.U32 R112, R110, UR4, R4 ;  /* 0x000000046e707c25 */ /* 0x000fc8000f8e0004 */
[----:B------:R-:W-:Y:S01]  /*2780*/  IMAD.MOV.U32 R0, RZ, RZ, -0x1 ;  /* 0xffffffffff007424 */ /* 0x000fe200078e00ff */
[----:B------:R-:W-:Y:S06]  /*2790*/  @P0 BRA `(.L_x_28) ;  /* 0x00000048002c0947 */ /* 0x000fec0003800000 */
[----:B-----5:R-:W-:Y:S01]  /*27a0*/  FSETP.NEU.AND P1, PT, R89, RZ, PT ;  /* 0x000000ff5900720b */ /* 0x020fe20003f2d000 */
[----:B------:R-:W-:Y:S01]  /*27b0*/  IMAD.IADD R4, R95, 0x1, -R101 ;  /* 0x000000015f047824 */ /* 0x000fe200078e0a65 */
[----:B------:R-:W-:Y:S01]  /*27c0*/  BSSY B0, `(.L_x_28) ;  /* 0x0000488000007945 */ /* 0x000fe20003800000 */
[----:B------:R-:W-:Y:S02]  /*27d0*/  IMAD.IADD R3, R100, 0x1, -R3 ;  /* 0x0000000164037824 */ /* 0x000fe400078e0a03 */
[----:B------:R-:W-:Y:S01]  /*27e0*/  IMAD.IADD R115, R113, 0x1, R9 ;  /* 0x0000000171737824 */ /* 0x000fe200078e0209 */
[----:B------:R-:W-:-:S04]  /*27f0*/  ISETP.GT.AND P6, PT, R4, RZ, PT ;  /* 0x000000ff0400720c */ /* 0x000fc80003fc4270 */
[----:B------:R-:W-:-:S03]  /*2800*/  ISETP.GT.AND P0, PT, R3, RZ, P6 ;  /* 0x000000ff0300720c */ /* 0x000fc60003704270 */
[----:B------:R-:W-:Y:S10]  /*2810*/  @!P1 BRA `(.L_x_29) ;  /* 0x0000003000949947 */ /* 0x000ff40003800000 */
[----:B------:R-:W0:Y:S01]  /*2820*/  LDC.64 R14, c[0x0][0x5b8] ;  /* 0x00016e00ff0e7b82 */ /* 0x000e220000000a00 */
[----:B------:R-:W-:-:S07]  /*2830*/  ULDC.64 UR4, c[0x0][0x5c0] ;  /* 0x0001700000047ab9 */ /* 0x000fce0000000a00 */
[----:B------:R-:W1:Y:S08]  /*2840*/  LDC.64 R106, c[0x0][0x5b0] ;  /* 0x00016c00ff6a7b82 */ /* 0x000e700000000a00 */
[----:B------:R-:W2:Y:S01]  /*2850*/  LDC.64 R12, c[0x0][0x5a8] ;  /* 0x00016a00ff0c7b82 */ /* 0x000ea20000000a00 */
[-C--:B0-----:R-:W-:Y:S02]  /*2860*/  IMAD R6, R21, R14.reuse, RZ ;  /* 0x0000000e15067224 */ /* 0x081fe400078e02ff */
[----:B------:R-:W-:-:S04]  /*2870*/  IMAD.WIDE.U32 R102, R19, R14, R10 ;  /* 0x0000000e13667225 */ /* 0x000fc800078e000a */
[----:B------:R-:W-:Y:S02]  /*2880*/  IMAD R123, R19, R15, R6 ;  /* 0x0000000f137b7224 */ /* 0x000fe400078e0206 */
[-C--:B-1----:R-:W-:Y:S02]  /*2890*/  IMAD R5, R111, R106.reuse, RZ ;  /* 0x0000006a6f057224 */ /* 0x082fe400078e02ff */
[----:B------:R-:W-:Y:S02]  /*28a0*/  IMAD.IADD R105, R103, 0x1, R123 ;  /* 0x0000000167697824 */ /* 0x000fe400078e027b */
[----:B------:R-:W-:Y:S02]  /*28b0*/  IMAD.MOV.U32 R104, RZ, RZ, R102 ;  /* 0x000000ffff687224 */ /* 0x000fe400078e0066 */
[C---:B------:R-:W-:Y:S02]  /*28c0*/  IMAD R101, R110.reuse, R107, R5 ;  /* 0x0000006b6e657224 */ /* 0x040fe400078e0205 */
[----:B------:R-:W-:-:S04]  /*28d0*/  IMAD.WIDE.U32 R6, R110, R106, R104 ;  /* 0x0000006a6e067225 */ /* 0x000fc800078e0068 */
[----:B------:R-:W-:Y:S01]  /*28e0*/  IMAD.IADD R5, R7, 0x1, R101 ;  /* 0x0000000107057824 */ /* 0x000fe200078e0265 */
[----:B--2---:R-:W-:-:S04]  /*28f0*/  LEA R8, P1, R6, R12, 0x2 ;  /* 0x0000000c06087211 */ /* 0x004fc800078210ff */
[----:B------:R-:W-:-:S05]  /*2900*/  LEA.HI.X R9, R6, R13, R5, 0x2, P1 ;  /* 0x0000000d06097211 */ /* 0x000fca00008f1405 */
[----:B------:R-:W2:Y:S01]  /*2910*/  @P0 LDG.E.LTC128B R5, desc[UR36][R8.64] ;  /* 0x0000002408050981 */ /* 0x000ea2000c1e1920 */
[----:B------:R-:W-:Y:S01]  /*2920*/  LEA R20, P1, R112, UR4, 0x2 ;  /* 0x0000000470147c11 */ /* 0x000fe2000f8210ff */
[-C--:B------:R-:W-:Y:S01]  /*2930*/  IMAD.WIDE.U32 R6, R110, R106.reuse, R10 ;  /* 0x0000006a6e067225 */ /* 0x080fe200078e000a */
[----:B------:R-:W-:Y:S01]  /*2940*/  ISETP.GT.AND P4, PT, R4, 0x1, PT ;  /* 0x000000010400780c */ /* 0x000fe20003f84270 */
[----:B------:R-:W-:Y:S01]  /*2950*/  BSSY B1, `(.L_x_30) ;  /* 0x0000013000017945 */ /* 0x000fe20003800000 */
[----:B------:R-:W-:Y:S01]  /*2960*/  LEA.HI.X R21, R112, UR5, R115, 0x2, P1 ;  /* 0x0000000570157c11 */ /* 0x000fe200088f1473 */
[----:B------:R-:W-:Y:S01]  /*2970*/  IMAD.IADD R7, R101, 0x1, R7 ;  /* 0x0000000165077824 */ /* 0x000fe200078e0207 */
[----:B------:R-:W-:Y:S01]  /*2980*/  ISETP.GT.AND P1, PT, R3, RZ, P4 ;  /* 0x000000ff0300720c */ /* 0x000fe20002724270 */
[C---:B------:R-:W-:Y:S01]  /*2990*/  IMAD.SHL.U32 R112, R106.reuse, 0x8, RZ ;  /* 0x000000086a707824 */ /* 0x040fe200078e00ff */
[----:B------:R-:W-:Y:S02]  /*29a0*/  SHF.L.U64.HI R113, R106, 0x3, R107 ;  /* 0x000000036a717819 */ /* 0x000fe4000001026b */
[----:B------:R-:W-:Y:S01]  /*29b0*/  P2R R117, PR, RZ, 0x10 ;  /* 0x00000010ff757803 */ /* 0x000fe20000000000 */
[----:B------:R-:W-:Y:S01]  /*29c0*/  IMAD.WIDE.U32 R114, R110, R106, R112 ;  /* 0x0000006a6e727225 */ /* 0x000fe200078e0070 */
[----:B--2---:R-:W-:-:S05]  /*29d0*/  LOP3.LUT R108, R5, 0xffffe000, RZ, 0xc0, !PT ;  /* 0xffffe000056c7812 */ /* 0x004fca00078ec0ff */
[----:B------:R-:W-:Y:S01]  /*29e0*/  FMUL R15, R108, R89 ;  /* 0x000000596c0f7220 */ /* 0x000fe20000400000 */
[----:B------:R-:W-:-:S04]  /*29f0*/  IMAD.WIDE.U32 R108, R19, R14, R6 ;  /* 0x0000000e136c7225 */ /* 0x000fc800078e0006 */
[----:B------:R-:W-:Y:S01]  /*2a00*/  FFMA R15, R56, R88, R15 ;  /* 0x00000058380f7223 */ /* 0x000fe2000000000f */
[----:B------:R-:W-:Y:S01]  /*2a10*/  IMAD.IADD R7, R123, 0x1, R109 ;  /* 0x000000017b077824 */ /* 0x000fe200078e026d */
[----:B------:R-:W-:-:S03]  /*2a20*/  LEA R6, P2, R108, R12, 0x2 ;  /* 0x0000000c6c067211 */ /* 0x000fc600078410ff */
[----:B------:R-:W-:Y:S02]  /*2a30*/  F2FP.TF32.F32.PACK_B R15, R15 ;  /* 0x0000000fff0f723e */ /* 0x000fe400024050ff */
[----:B------:R-:W-:-:S03]  /*2a40*/  LEA.HI.X R7, R108, R13, R7, 0x2, P2 ;  /* 0x0000000d6c077211 */ /* 0x000fc600010f1407 */
[----:B------:R0:W-:Y:S01]  /*2a50*/  @P0 STG.E desc[UR36][R20.64], R15 ;  /* 0x0000000f14000986 */ /* 0x0001e2000c101924 */
[----:B------:R-:W-:Y:S05]  /*2a60*/  @!P1 BRA `(.L_x_31) ;  /* 0x0000000000049947 */ /* 0x000fea0003800000 */
[----:B------:R1:W5:Y:S02]  /*2a70*/  LDG.E.LTC128B R5, desc[UR36][R6.64+0x4] ;  /* 0x0000042406057981 */ /* 0x000364000c1e1920 */
.L_x_31:
[----:B------:R-:W-:Y:S05]  /*2a80*/  BSYNC B1 ;  /* 0x0000000000017941 */ /* 0x000fea0003800000 */
.L_x_30:
[----:B-----5:R-:W-:Y:S01]  /*2a90*/  LOP3.LUT R8, R5, 0xffffe000, RZ, 0xc0, !PT ;  /* 0xffffe00005087812 */ /* 0x020fe200078ec0ff */
[----:B0-----:R-:W-:Y:S01]  /*2aa0*/  IMAD.IADD R15, R101, 0x1, R115 ;  /* 0x00000001650f7824 */ /* 0x001fe200078e0273 */
[----:B------:R-:W-:Y:S01]  /*2ab0*/  IADD3 R9, P2, R102, R114, RZ ;  /* 0x0000007266097210 */ /* 0x000fe20007f5e0ff */
[----:B------:R-:W-:Y:S01]  /*2ac0*/  IMAD.MOV.U32 R101, RZ, RZ, R5 ;  /* 0x000000ffff657224 */ /* 0x000fe200078e0005 */
[----:B------:R-:W-:Y:S01]  /*2ad0*/  ISETP.GT.AND P0, PT, R3, 0x8, P6 ;  /* 0x000000080300780c */ /* 0x000fe20003704270 */
[----:B------:R-:W-:Y:S02]  /*2ae0*/  FMUL R8, R8, R89 ;  /* 0x0000005908087220 */ /* 0x000fe40000400000 */
[----:B------:R-:W-:Y:S02]  /*2af0*/  IMAD.X R56, R15, 0x1, R105, P2 ;  /* 0x000000010f387824 */ /* 0x000fe400010e0669 */
[----:B------:R-:W-:Y:S01]  /*2b00*/  FFMA R57, R57, R88, R8 ;  /* 0x0000005839397223 */ /* 0x000fe20000000008 */
[----:B------:R-:W-:-:S04]  /*2b10*/  LEA R8, P2, R9, R12, 0x2 ;  /* 0x0000000c09087211 */ /* 0x000fc800078410ff */
[----:B------:R-:W-:Y:S02]  /*2b20*/  F2FP.TF32.F32.PACK_B R57, R57 ;  /* 0x00000039ff39723e */ /* 0x000fe400024050ff */
[----:B------:R-:W-:-:S03]  /*2b30*/  LEA.HI.X R9, R9, R13, R56, 0x2, P2 ;  /* 0x0000000d09097211 */ /* 0x000fc600010f1438 */
[----:B------:R0:W-:Y:S04]  /*2b40*/  @P1 STG.E desc[UR36][R20.64+0x4], R57 ;  /* 0x0000043914001986 */ /* 0x0001e8000c101924 */
[----:B------:R-:W2:Y:S01]  /*2b50*/  @P0 LDG.E.LTC128B R101, desc[UR36][R8.64] ;  /* 0x0000002408650981 */ /* 0x000ea2000c1e1920 */
[----:B------:R-:W-:Y:S01]  /*2b60*/  IADD3 R114, P1, R10, R114, RZ ;  /* 0x000000720a727210 */ /* 0x000fe20007f3e0ff */
[C---:B------:R-:W-:Y:S01]  /*2b70*/  IMAD.SHL.U32 R119, R90.reuse, 0x4, RZ ;  /* 0x000000045a777824 */ /* 0x040fe200078e00ff */
[----:B------:R-:W-:Y:S01]  /*2b80*/  SHF.L.U64.HI R121, R90, 0x2, R93 ;  /* 0x000000025a797819 */ /* 0x000fe2000001025d */
[----:B------:R-:W-:Y:S02]  /*2b90*/  BSSY B1, `(.L_x_32) ;  /* 0x0000010000017945 */ /* 0x000fe40003800000 */
[----:B------:R-:W-:Y:S01]  /*2ba0*/  IMAD.X R115, R11, 0x1, R15, P1 ;  /* 0x000000010b737824 */ /* 0x000fe200008e060f */
[----:B------:R-:W-:-:S02]  /*2bb0*/  IADD3 R108, P2, R119, R20, RZ ;  /* 0x00000014776c7210 */ /* 0x000fc40007f5e0ff */
[----:B------:R-:W-:Y:S01]  /*2bc0*/  ISETP.GT.AND P1, PT, R3, 0x8, P4 ;  /* 0x000000080300780c */ /* 0x000fe20002724270 */
[----:B------:R-:W-:-:S04]  /*2bd0*/  IMAD.WIDE.U32 R114, R19, R14, R114 ;  /* 0x0000000e13727225 */ /* 0x000fc800078e0072 */
[----:B------:R-:W-:Y:S01]  /*2be0*/  IMAD.X R109, R121, 0x1, R21, P2 ;  /* 0x00000001796d7824 */ /* 0x000fe200010e0615 */
[----:B--2---:R-:W-:-:S05]  /*2bf0*/  LOP3.LUT R56, R101, 0xffffe000, RZ, 0xc0, !PT ;  /* 0xffffe00065387812 */ /* 0x004fca00078ec0ff */
[----:B------:R-:W-:Y:S01]  /*2c00*/  FMUL R5, R56, R89 ;  /* 0x0000005938057220 */ /* 0x000fe20000400000 */
[----:B------:R-:W-:-:S03]  /*2c10*/  LEA R56, P3, R114, R12, 0x2 ;  /* 0x0000000c72387211 */ /* 0x000fc600078610ff */
[----:B------:R-:W-:Y:S01]  /*2c20*/  FFMA R15, R58, R88, R5 ;  /* 0x000000583a0f7223 */ /* 0x000fe20000000005 */
[----:B------:R-:W-:-:S04]  /*2c30*/  IMAD.IADD R5, R123, 0x1, R115 ;  /* 0x000000017b057824 */ /* 0x000fc800078e0273 */
[----:B------:R-:W-:Y:S02]  /*2c40*/  F2FP.TF32.F32.PACK_B R15, R15 ;  /* 0x0000000fff0f723e */ /* 0x000fe400024050ff */
[----:B0-----:R-:W-:-:S03]  /*2c50*/  LEA.HI.X R57, R114, R13, R5, 0x2, P3 ;  /* 0x0000000d72397211 */ /* 0x001fc600018f1405 */
[----:B------:R0:W-:Y:S01]  /*2c60*/  @P0 STG.E desc[UR36][R108.64], R15 ;  /* 0x0000000f6c000986 */ /* 0x0001e2000c101924 */
[----:B------:R-:W-:Y:S05]  /*2c70*/  @!P1 BRA `(.L_x_33) ;  /* 0x0000000000049947 */ /* 0x000fea0003800000 */
[----:B------:R2:W5:Y:S02]  /*2c80*/  LDG.E.LTC128B R101, desc[UR36][R56.64+0x4] ;  /* 0x0000042438657981 */ /* 0x000564000c1e1920 */
.L_x_33:
[----:B------:R-:W-:Y:S05]  /*2c90*/  BSYNC B1 ;  /* 0x0000000000017941 */ /* 0x000fea0003800000 */
.L_x_32:
[----:B-----5:R-:W-:Y:S01]  /*2ca0*/  LOP3.LUT R8, R101, 0xffffe000, RZ, 0xc0, !PT ;  /* 0xffffe00065087812 */ /* 0x020fe200078ec0ff */
[----:B------:R-:W-:Y:S01]  /*2cb0*/  IMAD.MOV.U32 R58, RZ, RZ, R108 ;  /* 0x000000ffff3a7224 */ /* 0x000fe200078e006c */
[----:B------:R-:W-:Y:S01]  /*2cc0*/  ISETP.GT.AND P4, PT, R4, 0x8, PT ;  /* 0x000000080400780c */ /* 0x000fe20003f84270 */
[----:B------:R-:W-:Y:S01]  /*2cd0*/  BSSY B1, `(.L_x_34) ;  /* 0x000000b000017945 */ /* 0x000fe20003800000 */
[----:B0-----:R-:W-:Y:S02]  /*2ce0*/  IMAD.SHL.U32 R15, R91, 0x4, RZ ;  /* 0x000000045b0f7824 */ /* 0x001fe400078e00ff */
[----:B------:R-:W-:Y:S01]  /*2cf0*/  FMUL R8, R8, R89 ;  /* 0x0000005908087220 */ /* 0x000fe20000400000 */
[----:B------:R-:W-:Y:S02]  /*2d00*/  ISETP.GT.AND P0, PT, R3, RZ, P4 ;  /* 0x000000ff0300720c */ /* 0x000fe40002704270 */
[----:B------:R-:W-:Y:S01]  /*2d10*/  P2R R118, PR, RZ, 0x10 ;  /* 0x00000010ff767803 */ /* 0x000fe20000000000 */
[----:B------:R-:W-:Y:S01]  /*2d20*/  FFMA R5, R59, R88, R8 ;  /* 0x000000583b057223 */ /* 0x000fe20000000008 */
[----:B------:R-:W-:-:S04]  /*2d30*/  IMAD.MOV.U32 R59, RZ, RZ, R109 ;  /* 0x000000ffff3b7224 */ /* 0x000fc800078e006d */
[----:B------:R-:W-:-:S05]  /*2d40*/  F2FP.TF32.F32.PACK_B R5, R5 ;  /* 0x00000005ff05723e */ /* 0x000fca00024050ff */
[----:B------:R0:W-:Y:S01]  /*2d50*/  @P1 STG.E desc[UR36][R58.64+0x4], R5 ;  /* 0x000004053a001986 */ /* 0x0001e2000c101924 */
[----:B------:R-:W-:Y:S05]  /*2d60*/  @!P0 BRA `(.L_x_35) ;  /* 0x0000000000048947 */ /* 0x000fea0003800000 */
[----:B------:R3:W5:Y:S02]  /*2d70*/  LDG.E.LTC128B R101, desc[UR36][R6.64+0x20] ;  /* 0x0000202406657981 */ /* 0x000764000c1e1920 */
.L_x_35:
[----:B------:R-:W-:Y:S05]  /*2d80*/  BSYNC B1 ;  /* 0x0000000000017941 */ /* 0x000fea0003800000 */
.L_x_34:
[----:B-----5:R-:W-:Y:S01]  /*2d90*/  LOP3.LUT R114, R101, 0xffffe000, RZ, 0xc0, !PT ;  /* 0xffffe00065727812 */ /* 0x020fe200078ec0ff */
[----:B------:R-:W-:Y:S01]  /*2da0*/  BSSY B1, `(.L_x_36) ;  /* 0x000000d000017945 */ /* 0x000fe20003800000 */
[----:B0-----:R-:W-:Y:S02]  /*2db0*/  SHF.L.U64.HI R5, R91, 0x2, R92 ;  /* 0x000000025b057819 */ /* 0x001fe4000001025c */
[----:B------:R-:W-:Y:S01]  /*2dc0*/  IADD3 R8, P1, P2, R15, R20, R119 ;  /* 0x000000140f087210 */ /* 0x000fe20007a3e077 */
[----:B------:R-:W-:Y:S01]  /*2dd0*/  FMUL R115, R114, R89 ;  /* 0x0000005972737220 */ /* 0x000fe20000400000 */
[----:B------:R-:W-:Y:S02]  /*2de0*/  ISETP.GT.AND P3, PT, R4, 0x9, PT ;  /* 0x000000090400780c */ /* 0x000fe40003f64270 */
[----:B------:R-:W-:Y:S01]  /*2df0*/  IADD3.X R9, R5, R21, R121, P1, P2 ;  /* 0x0000001505097210 */ /* 0x000fe20000fe4479 */
[----:B------:R-:W-:Y:S01]  /*2e00*/  FFMA R115, R60, R88, R115 ;  /* 0x000000583c737223 */ /* 0x000fe20000000073 */
[----:B------:R-:W-:-:S02]  /*2e10*/  ISETP.GT.AND P1, PT, R3, RZ, P3 ;  /* 0x000000ff0300720c */ /* 0x000fc40001f24270 */
[----:B------:R-:W-:Y:S02]  /*2e20*/  P2R R114, PR, RZ, 0x8 ;  /* 0x00000008ff727803 */ /* 0x000fe40000000000 */
[----:B------:R-:W-:-:S05]  /*2e30*/  F2FP.TF32.F32.PACK_B R115, R115 ;  /* 0x00000073ff73723e */ /* 0x000fca00024050ff */
[----:B------:R0:W-:Y:S04]  /*2e40*/  @P0 STG.E desc[UR36][R20.64+0x20], R115 ;  /* 0x0000207314000986 */ /* 0x0001e8000c101924 */
[----:B------:R-:W-:Y:S05]  /*2e50*/  @!P1 BRA `(.L_x_37) ;  /* 0x0000000000049947 */ /* 0x000fea0003800000 */
[----:B------:R4:W5:Y:S02]  /*2e60*/  LDG.E.LTC128B R101, desc[UR36][R6.64+0x24] ;  /* 0x0000242406657981 */ /* 0x000964000c1e1920 */
.L_x_37:
[----:B------:R-:W-:Y:S05]  /*2e70*/  BSYNC B1 ;  /* 0x0000000000017941 */ /* 0x000fea0003800000 */
.L_x_36:
[----:B-----5:R-:W-:Y:S01]  /*2e80*/  LOP3.LUT R60, R101, 0xffffe000, RZ, 0xc0, !PT ;  /* 0xffffe000653c7812 */ /* 0x020fe200078ec0ff */
[----:B------:R-:W-:Y:S01]  /*2e90*/  BSSY B1, `(.L_x_38) ;  /* 0x0000008000017945 */ /* 0x000fe20003800000 */
[----:B------:R-:W-:-:S03]  /*2ea0*/  ISETP.GT.AND P0, PT, R3, 0x8, P4 ;  /* 0x000000080300780c */ /* 0x000fc60002704270 */
[----:B------:R-:W-:-:S04]  /*2eb0*/  FMUL R60, R60, R89 ;  /* 0x000000593c3c7220 */ /* 0x000fc80000400000 */
[----:B------:R-:W-:-:S05]  /*2ec0*/  FFMA R61, R61, R88, R60 ;  /* 0x000000583d3d7223 */ /* 0x000fca000000003c */
[----:B------:R-:W-:-:S05]  /*2ed0*/  F2FP.TF32.F32.PACK_B R61, R61 ;  /* 0x0000003dff3d723e */ /* 0x000fca00024050ff */
[----:B------:R0:W-:Y:S01]  /*2ee0*/  @P1 STG.E desc[UR36][R20.64+0x24], R61 ;  /* 0x0000243d14001986 */ /* 0x0001e2000c101924 */
[----:B------:R-:W-:Y:S05]  /*2ef0*/  @!P0 BRA `(.L_x_39) ;  /* 0x0000000000048947 */ /* 0x000fea0003800000 */
[----:B------:R0:W5:Y:S02]  /*2f00*/  LDG.E.LTC128B R101, desc[UR36][R56.64+0x20] ;  /* 0x0000202438657981 */ /* 0x000164000c1e1920 */
.L_x_39:
[----:B------:R-:W-:Y:S05]  /*2f10*/  BSYNC B1 ;  /* 0x0000000000017941 */ /* 0x000fea0003800000 */
.L_x_38:
[----:B-----5:R-:W-:Y:S01]  /*2f20*/  LOP3.LUT R60, R101, 0xffffe000, RZ, 0xc0, !PT ;  /* 0xffffe000653c7812 */ /* 0x020fe200078ec0ff */
[----:B------:R-:W-:Y:S01]  /*2f30*/  BSSY B1, `(.L_x_40) ;  /* 0x0000008000017945 */ /* 0x000fe20003800000 */
[----:B------:R-:W-:-:S03]  /*2f40*/  ISETP.GT.AND P1, PT, R3, 0x8, P3 ;  /* 0x000000080300780c */ /* 0x000fc60001f24270 */
[----:B0-----:R-:W-:-:S04]  /*2f50*/  FMUL R61, R60, R89 ;  /* 0x000000593c3d7220 */ /* 0x001fc80000400000 */
[----:B------:R-:W-:-:S05]  /*2f60*/  FFMA R61, R62, R88, R61 ;  /* 0x000000583e3d7223 */ /* 0x000fca000000003d */
[----:B------:R-:W-:-:S05]  /*2f70*/  F2FP.TF32.F32.PACK_B R61, R61 ;  /* 0x0000003dff3d723e */ /* 0x000fca00024050ff */
[----:B------:R0:W-:Y:S01]  /*2f80*/  @P0 STG.E desc[UR36][R58.64+0x20], R61 ;  /* 0x0000203d3a000986 */ /* 0x0001e2000c101924 */
[----:B------:R-:W-:Y:S05]  /*2f90*/  @!P1 BRA `(.L_x_41) ;  /* 0x0000000000049947 */ /* 0x000fea0003800000 */
[----:B------:R0:W5:Y:S02]  /*2fa0*/  LDG.E.LTC128B R101, desc[UR36][R56.64+0x24] ;  /* 0x0000242438657981 */ /* 0x000164000c1e1920 */
.L_x_41:
[----:B------:R-:W-:Y:S05]  /*2fb0*/  BSYNC B1 ;  /* 0x0000000000017941 */ /* 0x000fea0003800000 */
.L_x_40:
[----:B-----5:R-:W-:Y:S01]  /*2fc0*/  LOP3.LUT R60, R101, 0xffffe000, RZ, 0xc0, !PT ;  /* 0xffffe000653c7812 */ /* 0x020fe200078ec0ff */
[----:B------:R-:W-:Y:S01]  /*2fd0*/  BSSY B1, `(.L_x_42) ;  /* 0x000000c000017945 */ /* 0x000fe20003800000 */
[----:B------:R-:W-:Y:S02]  /*2fe0*/  IADD3 R121, P0, R110, 0x80, RZ ;  /* 0x000000806e797810 */ /* 0x000fe40007f1e0ff */
[----:B------:R-:W-:Y:S01]  /*2ff0*/  ISETP.GT.AND P2, PT, R4, 0x10, PT ;  /* 0x000000100400780c */ /* 0x000fe20003f44270 */
[----:B------:R-:W-:Y:S02]  /*3000*/  FMUL R60, R60, R89 ;  /* 0x000000593c3c7220 */ /* 0x000fe40000400000 */
[----:B------:R-:W-:Y:S01]  /*3010*/  IMAD.X R111, RZ, RZ, R111, P0 ;  /* 0x000000ffff6f7224 */ /* 0x000fe200000e066f */
[----:B------:R-:W-:Y:S01]  /*3020*/  ISETP.GT.AND P0, PT, R3, RZ, P2 ;  /* 0x000000ff0300720c */ /* 0x000fe20001704270 */
[----:B------:R-:W-:Y:S01]  /*3030*/  FFMA R63, R63, R88, R60 ;  /* 0x000000583f3f7223 */ /* 0x000fe2000000003c */
[----:B------:R-:W-:-:S04]  /*3040*/  P2R R115, PR, RZ, 0x4 ;  /* 0x00000004ff737803 */ /* 0x000fc80000000000 */
[----:B------:R-:W-:-:S05]  /*3050*/  F2FP.TF32.F32.PACK_B R63, R63 ;  /* 0x0000003fff3f723e */ /* 0x000fca00024050ff */
[----:B------:R0:W-:Y:S02]  /*3060*/  @P1 STG.E desc[UR36][R58.64+0x24], R63 ;  /* 0x0000243f3a001986 */ /* 0x0001e4000c101924 */
[----:B------:R-:W-:Y:S05]  /*3070*/  @!P0 BRA `(.L_x_43) ;  /* 0x0000000000048947 */ /* 0x000fea0003800000 */
[----:B------:R0:W5:Y:S02]  /*3080*/  LDG.E.LTC128B R101, desc[UR36][R6.64+0x40] ;  /* 0x0000402406657981 */ /* 0x000164000c1e1920 */
.L_x_43:
[----:B------:R-:W-:Y:S05]  /*3090*/  BSYNC B1 ;  /* 0x0000000000017941 */ /* 0x000fea0003800000 */
.L_x_42:
[----:B-----5:R-:W-:Y:S01]  /*30a0*/  LOP3.LUT R60, R101, 0xffffe000, RZ, 0xc0, !PT ;  /* 0xffffe000653c7812 */ /* 0x020fe200078ec0ff */
[-C--:B------:R-:W-:Y:S01]  /*30b0*/  IMAD R62, R111, R106.reuse, RZ ;  /* 0x0000006a6f3e7224 */ /* 0x080fe200078e02ff */
[----:B------:R-:W-:Y:S01]  /*30c0*/  ISETP.GT.AND P1, PT, R4, 0x11, PT ;  /* 0x000000110400780c */ /* 0x000fe20003f24270 */
[----:B------:R-:W-:Y:S02]  /*30d0*/  BSSY B1, `(.L_x_44) ;  /* 0x0000020000017945 */ /* 0x000fe40003800000 */
[----:B0-----:R-:W-:Y:S01]  /*30e0*/  FMUL R61, R60, R89 ;  /* 0x000000593c3d7220 */ /* 0x001fe20000400000 */
[C---:B------:R-:W-:Y:S02]  /*30f0*/  IMAD R103, R121.reuse, R107, R62 ;  /* 0x0000006b79677224 */ /* 0x040fe400078e023e */
[----:B------:R-:W-:-:S04]  /*3100*/  IMAD.WIDE.U32 R62, R121, R106, R10 ;  /* 0x0000006a793e7225 */ /* 0x000fc800078e000a */
[----:B------:R-:W-:Y:S01]  /*3110*/  FFMA R119, R64, R88, R61 ;  /* 0x0000005840777223 */ /* 0x000fe2000000003d */
[----:B------:R-:W-:-:S04]  /*3120*/  IMAD.IADD R63, R103, 0x1, R63 ;  /* 0x00000001673f7824 */ /* 0x000fc800078e023f */
[----:B------:R-:W-:Y:S01]  /*3130*/  F2FP.TF32.F32.PACK_B R119, R119 ;  /* 0x00000077ff77723e */ /* 0x000fe200024050ff */
[----:B------:R-:W-:-:S04]  /*3140*/  IMAD.WIDE.U32 R60, R121, R106, R104 ;  /* 0x0000006a793c7225 */ /* 0x000fc800078e0068 */
[----:B------:R0:W-:Y:S01]  /*3150*/  @P0 STG.E desc[UR36][R20.64+0x40], R119 ;  /* 0x0000407714000986 */ /* 0x0001e2000c101924 */
[----:B------:R-:W-:Y:S01]  /*3160*/  IMAD.WIDE.U32 R110, R19, R14, R62 ;  /* 0x0000000e136e7225 */ /* 0x000fe200078e003e */
[----:B------:R-:W-:-:S03]  /*3170*/  LEA R62, P0, R60, R12, 0x2 ;  /* 0x0000000c3c3e7211 */ /* 0x000fc600078010ff */
[----:B------:R-:W-:Y:S02]  /*3180*/  IMAD.IADD R61, R61, 0x1, R103 ;  /* 0x000000013d3d7824 */ /* 0x000fe400078e0267 */
[----:B------:R-:W-:-:S03]  /*3190*/  IMAD.WIDE.U32 R106, R121, R106, R112 ;  /* 0x0000006a796a7225 */ /* 0x000fc600078e0070 */
[----:B------:R-:W-:Y:S01]  /*31a0*/  LEA.HI.X R63, R60, R13, R61, 0x2, P0 ;  /* 0x0000000d3c3f7211 */ /* 0x000fe200000f143d */
[----:B------:R-:W-:Y:S01]  /*31b0*/  IMAD.IADD R61, R123, 0x1, R111 ;  /* 0x000000017b3d7824 */ /* 0x000fe200078e026f */
[----:B------:R-:W-:Y:S01]  /*31c0*/  LEA R60, P0, R110, R12, 0x2 ;  /* 0x0000000c6e3c7211 */ /* 0x000fe200078010ff */
[----:B------:R-:W-:-:S03]  /*31d0*/  IMAD.IADD R103, R103, 0x1, R107 ;  /* 0x0000000167677824 */ /* 0x000fc600078e026b */
[----:B------:R-:W-:Y:S02]  /*31e0*/  LEA.HI.X R61, R110, R13, R61, 0x2, P0 ;  /* 0x0000000d6e3d7211 */ /* 0x000fe400000f143d */
[----:B------:R-:W-:-:S05]  /*31f0*/  IADD3 R64, P0, R102, R106, RZ ;  /* 0x0000006a66407210 */ /* 0x000fca0007f1e0ff */
[----:B------:R-:W-:Y:S01]  /*3200*/  IMAD.X R104, R103, 0x1, R105, P0 ;  /* 0x0000000167687824 */ /* 0x000fe200000e0669 */
[----:B------:R-:W-:-:S05]  /*3210*/  IADD3 R102, P0, R10, R106, RZ ;  /* 0x0000006a0a667210 */ /* 0x000fca0007f1e0ff */
[----:B------:R-:W-:Y:S01]  /*3220*/  IMAD.X R103, R11, 0x1, R103, P0 ;  /* 0x000000010b677824 */ /* 0x000fe200000e0667 */
[----:B------:R-:W-:Y:S01]  /*3230*/  LEA R10, P0, R64, R12, 0x2 ;  /* 0x0000000c400a7211 */ /* 0x000fe200078010ff */
[----:B------:R-:W-:-:S03]  /*3240*/  IMAD.WIDE.U32 R102, R19, R14, R102 ;  /* 0x0000000e13667225 */ /* 0x000fc600078e0066 */
[----:B------:R-:W-:Y:S01]  /*3250*/  LEA.HI.X R11, R64, R13, R104, 0x2, P0 ;  /* 0x0000000d400b7211 */ /* 0x000fe200000f1468 */
[----:B------:R-:W-:Y:S01]  /*3260*/  IMAD.IADD R14, R123, 0x1, R103 ;  /* 0x000000017b0e7824 */ /* 0x000fe200078e0267 */
[----:B------:R-:W-:-:S04]  /*3270*/  LEA R12, P0, R102, R12, 0x2 ;  /* 0x0000000c660c7211 */ /* 0x000fc800078010ff */
[----:B------:R-:W-:Y:S02]  /*3280*/  LEA.HI.X R13, R102, R13, R14, 0x2, P0 ;  /* 0x0000000d660d7211 */ /* 0x000fe400000f140e */
[----:B------:R-:W-:Y:S02]  /*3290*/  ISETP.GT.AND P0, PT, R3, RZ, P1 ;  /* 0x000000ff0300720c */ /* 0x000fe40000f04270 */
[----:B------:R-:W-:-:S11]  /*32a0*/  P2R R102, PR, RZ, 0x2 ;  /* 0x00000002ff667803 */ /* 0x000fd60000000000 */
[----:B0-----:R-:W-:Y:S05]  /*32b0*/  @!P0 BRA `(.L_x_45) ;  /* 0x0000000000048947 */ /* 0x001fea0003800000 */
[----:B------:R0:W5:Y:S02]  /*32c0*/  LDG.E.LTC128B R101, desc[UR36][R6.64+0x44] ;  /* 0x0000442406657981 */ /* 0x000164000c1e1920 */
.L_x_45:
[----:B------:R-:W-:Y:S05]  /*32d0*/  BSYNC B1 ;  /* 0x0000000000017941 */ /* 0x000fea0003800000 */
.L_x_44:
[----:B-----5:R-:W-:Y:S01]  /*32e0*/  LOP3.LUT R14, R101, 0xffffe000, RZ, 0xc0, !PT ;  /* 0xffffe000650e7812 */ /* 0x020fe200078ec0ff */
[----:B------:R-:W-:Y:S04]  /*32f0*/  BSSY B1, `(.L_x_46) ;  /* 0x0000008000017945 */ /* 0x000fe80003800000 */
[----:B------:R-:W-:-:S04]  /*3300*/  FMUL R14, R14, R89 ;  /* 0x000000590e0e7220 */ /* 0x000fc80000400000 */
[----:B------:R-:W-:-:S05]  /*3310*/  FFMA R65, R65, R88, R14 ;  /* 0x0000005841417223 */ /* 0x000fca000000000e */
[----:B------:R-:W-:-:S05]  /*3320*/  F2FP.TF32.F32.PACK_B R65, R65 ;  /* 0x00000041ff41723e */ /* 0x000fca00024050ff */
[----:B------:R0:W-:Y:S01]  /*3330*/  @P0 STG.E desc[UR36][R20.64+0x44], R65 ;  /* 0x0000444114000986 */ /* 0x0001e2000c101924 */
[----:B------:R-:W-:-:S13]  /*3340*/  ISETP.GT.AND P0, PT, R3, 0x8, P2 ;  /* 0x000000080300780c */ /* 0x000fda0001704270 */
[----:B0-----:R-:W-:Y:S05]  /*3350*/  @!P0 BRA `(.L_x_47) ;  /* 0x0000000000048947 */ /* 0x001fea0003800000 */
[----:B------:R0:W5:Y:S02]  /*3360*/  LDG.E.LTC128B R101, desc[UR36][R56.64+0x40] ;  /* 0x0000402438657981 */ /* 0x000164000c1e1920 */
.L_x_47:
[----:B------:R-:W-:Y:S05]  /*3370*/  BSYNC B1 ;  /* 0x0000000000017941 */ /* 0x000fea0003800000 */
.L_x_46:
        /* <DEDUP_REMOVED lines=9> */
.L_x_49:
[----:B------:R-:W-:Y:S05]  /*3410*/  BSYNC B1 ;  /* 0x0000000000017941 */ /* 0x000fea0003800000 */
.L_x_48:
[----:B-----5:R-:W-:Y:S01]  /*3420*/  LOP3.LUT R14, R101, 0xffffe000, RZ, 0xc0, !PT ;  /* 0xffffe000650e7812 */ /* 0x020fe200078ec0ff */
[----:B------:R-:W-:Y:S01]  /*3430*/  BSSY B1, `(.L_x_50) ;  /* 0x000000a000017945 */ /* 0x000fe20003800000 */
[----:B------:R-:W-:-:S03]  /*3440*/  ISETP.GT.AND P2, PT, R4, 0x18, PT ;  /* 0x000000180400780c */ /* 0x000fc60003f44270 */
[----:B------:R-:W-:Y:S01]  /*3450*/  FMUL R14, R14, R89 ;  /* 0x000000590e0e7220 */ /* 0x000fe20000400000 */
[----:B------:R-:W-:-:S03]  /*3460*/  P2R R103, PR, RZ, 0x4 ;  /* 0x00000004ff677803 */ /* 0x000fc60000000000 */
[----:B------:R-:W-:-:S05]  /*3470*/  FFMA R67, R67, R88, R14 ;  /* 0x0000005843437223 */ /* 0x000fca000000000e */
[----:B------:R-:W-:-:S05]  /*3480*/  F2FP.TF32.F32.PACK_B R67, R67 ;  /* 0x00000043ff43723e */ /* 0x000fca00024050ff */
[----:B------:R0:W-:Y:S01]  /*3490*/  @P0 STG.E desc[UR36][R58.64+0x44], R67 ;  /* 0x000044433a000986 */ /* 0x0001e2000c101924 */
[----:B------:R-:W-:-:S13]  /*34a0*/  ISETP.GT.AND P0, PT, R3, RZ, P2 ;  /* 0x000000ff0300720c */ /* 0x000fda0001704270 */
[----:B0-----:R-:W-:Y:S05]  /*34b0*/  @!P0 BRA `(.L_x_51) ;  /* 0x0000000000048947 */ /* 0x001fea0003800000 */
[----:B------:R0:W5:Y:S02]  /*34c0*/  LDG.E.LTC128B R101, desc[UR36][R6.64+0x60] ;  /* 0x0000602406657981 */ /* 0x000164000c1e1920 */
.L_x_51:
[----:B------:R-:W-:Y:S05]  /*34d0*/  BSYNC B1 ;  /* 0x0000000000017941 */ /* 0x000fea0003800000 */
.L_x_50:
[----:B-----5:R-:W-:Y:S01]  /*34e0*/  LOP3.LUT R14, R101, 0xffffe000, RZ, 0xc0, !PT ;  /* 0xffffe000650e7812 */ /* 0x020fe200078ec0ff */
[----:B------:R-:W-:Y:S01]  /*34f0*/  BSSY B1, `(.L_x_52) ;  /* 0x000000a000017945 */ /* 0x000fe20003800000 */
[----:B------:R-:W-:-:S03]  /*3500*/  ISETP.GT.AND P1, PT, R4, 0x19, PT ;  /* 0x000000190400780c */ /* 0x000fc60003f24270 */
[----:B------:R-:W-:-:S04]  /*3510*/  FMUL R19, R14, R89 ;  /* 0x000000590e137220 */ /* 0x000fc80000400000 */
[----:B------:R-:W-:Y:S01]  /*3520*/  FFMA R19, R68, R88, R19 ;  /* 0x0000005844137223 */ /* 0x000fe20000000013 */
[----:B------:R-:W-:-:S04]  /*3530*/  P2R R68, PR, RZ, 0x2 ;  /* 0x00000002ff447803 */ /* 0x000fc80000000000 */
[----:B------:R-:W-:-:S05]  /*3540*/  F2FP.TF32.F32.PACK_B R19, R19 ;  /* 0x00000013ff13723e */ /* 0x000fca00024050ff */
[----:B------:R0:W-:Y:S01]  /*3550*/  @P0 STG.E desc[UR36][R20.64+0x60], R19 ;  /* 0x0000601314000986 */ /* 0x0001e2000c101924 */
[----:B------:R-:W-:-:S13]  /*3560*/  ISETP.GT.AND P0, PT, R3, RZ, P1 ;  /* 0x000000ff0300720c */ /* 0x000fda0000f04270 */
[----:B0-----:R-:W-:Y:S05]  /*3570*/  @!P0 BRA `(.L_x_53) ;  /* 0x0000000000048947 */ /* 0x001fea0003800000 */
[----:B------:R0:W5:Y:S02]  /*3580*/  LDG.E.LTC128B R101, desc[UR36][R6.64+0x64] ;  /* 0x0000642406657981 */ /* 0x000164000c1e1920 */
.L_x_53:
[----:B------:R-:W-:Y:S05]  /*3590*/  BSYNC B1 ;  /* 0x0000000000017941 */ /* 0x000fea0003800000 */
.L_x_52:
        /* <DEDUP_REMOVED lines=9> */
.L_x_55:
[----:B------:R-:W-:Y:S05]  /*3630*/  BSYNC B1 ;  /* 0x0000000000017941 */ /* 0x000fea0003800000 */
.L_x_54:
        /* <DEDUP_REMOVED lines=9> */
.L_x_57:
[----:B------:R-:W-:Y:S05]  /*36d0*/  BSYNC B1 ;  /* 0x0000000000017941 */ /* 0x000fea0003800000 */
.L_x_56:
        /* <DEDUP_REMOVED lines=11> */
.L_x_59:
[----:B------:R-:W-:Y:S05]  /*3790*/  BSYNC B1 ;  /* 0x0000000000017941 */ /* 0x000fea0003800000 */
.L_x_58:
        /* <DEDUP_REMOVED lines=11> */
.L_x_61:
[----:B------:R-:W-:Y:S05]  /*3850*/  BSYNC B1 ;  /* 0x0000000000017941 */ /* 0x000fea0003800000 */
.L_x_60:
        /* <DEDUP_REMOVED lines=9> */
.L_x_63:
[----:B------:R-:W-:Y:S05]  /*38f0*/  BSYNC B1 ;  /* 0x0000000000017941 */ /* 0x000fea0003800000 */
.L_x_62:
        /* <DEDUP_REMOVED lines=9> */
.L_x_65:
[----:B------:R-:W-:Y:S05]  /*3990*/  BSYNC B1 ;  /* 0x0000000000017941 */ /* 0x000fea0003800000 */
.L_x_64:
        /* <DEDUP_REMOVED lines=11> */
.L_x_67:
[----:B------:R-:W-:Y:S05]  /*3a50*/  BSYNC B1 ;  /* 0x0000000000017941 */ /* 0x000fea0003800000 */
.L_x_66:
        /* <DEDUP_REMOVED lines=11> */
.L_x_69:
[----:B------:R-:W-:Y:S05]  /*3b10*/  BSYNC B1 ;  /* 0x0000000000017941 */ /* 0x000fea0003800000 */
.L_x_68:
        /* <DEDUP_REMOVED lines=9> */
.L_x_71:
[----:B------:R-:W-:Y:S05]  /*3bb0*/  BSYNC B1 ;  /* 0x0000000000017941 */ /* 0x000fea0003800000 */
.L_x_70:
        /* <DEDUP_REMOVED lines=9> */
.L_x_73:
[----:B------:R-:W-:Y:S05]  /*3c50*/  BSYNC B1 ;  /* 0x0000000000017941 */ /* 0x000fea0003800000 */
.L_x_72:
[----:B-----5:R-:W-:Y:S01]  /*3c60*/  LOP3.LUT R14, R101, 0xffffe000, RZ, 0xc0, !PT ;  /* 0xffffe000650e7812 */ /* 0x020fe200078ec0ff */
[----:B------:R-:W-:Y:S01]  /*3c70*/  BSSY B1, `(.L_x_74) ;  /* 0x0000009000017945 */ /* 0x000fe20003800000 */
[----:B------:R-:W-:-:S03]  /*3c80*/  ISETP.GT.AND P3, PT, R4, 0x30, PT ;  /* 0x000000300400780c */ /* 0x000fc60003f64270 */
[----:B------:R-:W-:-:S04]  /*3c90*/  FMUL R14, R14, R89 ;  /* 0x000000590e0e7220 */ /* 0x000fc80000400000 */
[----:B------:R-:W-:-:S05]  /*3ca0*/  FFMA R79, R79, R88, R14 ;  /* 0x000000584f4f7223 */ /* 0x000fca000000000e */
[----:B------:R-:W-:-:S05]  /*3cb0*/  F2FP.TF32.F32.PACK_B R79, R79 ;  /* 0x0000004fff4f723e */ /* 0x000fca00024050ff */
[----:B------:R0:W-:Y:S01]  /*3cc0*/  @P0 STG.E desc[UR36][R58.64+0xa4], R79 ;  /* 0x0000a44f3a000986 */ /* 0x0001e2000c101924 */
[----:B------:R-:W-:-:S13]  /*3cd0*/  ISETP.GT.AND P0, PT, R3, RZ, P3 ;  /* 0x000000ff0300720c */ /* 0x000fda0001f04270 */
[----:B0-----:R-:W-:Y:S05]  /*3ce0*/  @!P0 BRA `(.L_x_75) ;  /* 0x0000000000048947 */ /* 0x001fea0003800000 */
[----:B------:R0:W5:Y:S02]  /*3cf0*/  LDG.E.LTC128B R101, desc[UR36][R6.64+0xc0] ;  /* 0x0000c02406657981 */ /* 0x000164000c1e1920 */
.L_x_75:
[----:B------:R-:W-:Y:S05]  /*3d00*/  BSYNC B1 ;  /* 0x0000000000017941 */ /* 0x000fea0003800000 */
.L_x_74:
        /* <DEDUP_REMOVED lines=10> */
.L_x_77:
[----:B------:R-:W-:Y:S05]  /*3db0*/  BSYNC B1 ;  /* 0x0000000000017941 */ /* 0x000fea0003800000 */
.L_x_76:
        /* <DEDUP_REMOVED lines=9> */
.L_x_79:
[----:B------:R-:W-:Y:S05]  /*3e50*/  BSYNC B1 ;  /* 0x0000000000017941 */ /* 0x000fea0003800000 */
.L_x_78:
        /* <DEDUP_REMOVED lines=9> */
.L_x_81:
[----:B------:R-:W-:Y:S05]  /*3ef0*/  BSYNC B1 ;  /* 0x0000000000017941 */ /* 0x000fea0003800000 */
.L_x_80:
        /* <DEDUP_REMOVED lines=10> */
.L_x_83:
[----:B------:R-:W-:Y:S05]  /*3fa0*/  BSYNC B1 ;  /* 0x0000000000017941 */ /* 0x000fea0003800000 */
.L_x_82:
[----:B-----5:R-:W-:Y:S01]  /*3fb0*/  LOP3.LUT R14, R101, 0xffffe000, RZ, 0xc0, !PT ;  /* 0xffffe000650e7812 */ /* 0x020fe200078ec0ff */
[----:B------:R-:W-:Y:S04]  /*3fc0*/  BSSY B1, `(.L_x_84) ;  /* 0x000000f000017945 */ /* 0x000fe80003800000 */
[----:B------:R-:W-:-:S04]  /*3fd0*/  FMUL R19, R14, R89 ;  /* 0x000000590e137220 */ /* 0x000fc80000400000 */
[----:B------:R-:W-:-:S05]  /*3fe0*/  FFMA R19, R84, R88, R19 ;  /* 0x0000005854137223 */ /* 0x000fca0000000013 */
[----:B------:R-:W-:-:S05]  /*3ff0*/  F2FP.TF32.F32.PACK_B R19, R19 ;  /* 0x00000013ff13723e */ /* 0x000fca00024050ff */
[----:B------:R0:W-:Y:S01]  /*4000*/  @P0 STG.E desc[UR36][R20.64+0xe0], R19 ;  /* 0x0000e01314000986 */ /* 0x0001e2000c101924 */
[----:B------:R-:W-:-:S05]  /*4010*/  IADD3 R64, P0, R15, R108, RZ ;  /* 0x0000006c0f407210 */ /* 0x000fca0007f1e0ff */
[----:B------:R-:W-:Y:S01]  /*4020*/  IMAD.X R65, R5, 0x1, R109, P0 ;  /* 0x0000000105417824 */ /* 0x000fe200000e066d */
[----:B------:R-:W-:-:S05]  /*4030*/  IADD3 R66, P0, R15, R108, RZ ;  /* 0x0000006c0f427210 */ /* 0x000fca0007f1e0ff */
[----:B------:R-:W-:Y:S01]  /*4040*/  IMAD.X R67, R5, 0x1, R109, P0 ;  /* 0x0000000105437824 */ /* 0x000fe200000e066d */
[----:B------:R-:W-:-:S05]  /*4050*/  IADD3 R14, P0, R15, R20, RZ ;  /* 0x000000140f0e7210 */ /* 0x000fca0007f1e0ff */
[----:B------:R-:W-:Y:S01]  /*4060*/  IMAD.X R15, R5, 0x1, R21, P0 ;  /* 0x00000001050f7824 */ /* 0x000fe200000e0615 */
[----:B------:R-:W-:-:S04]  /*4070*/  ISETP.GT.AND P0, PT, R4, 0x39, PT ;  /* 0x000000390400780c */ /* 0x000fc80003f04270 */
[----:B------:R-:W-:-:S13]  /*4080*/  ISETP.GT.AND P4, PT, R3, RZ, P0 ;  /* 0x000000ff0300720c */ /* 0x000fda0000784270 */
[----:B0-----:R-:W-:Y:S05]  /*4090*/  @!P4 BRA `(.L_x_85) ;  /* 0x000000000004c947 */ /* 0x001fea0003800000 */
[----:B------:R0:W5:Y:S02]  /*40a0*/  LDG.E.LTC128B R101, desc[UR36][R6.64+0xe4] ;  /* 0x0000e42406657981 */ /* 0x000164000c1e1920 */
.L_x_85:
[----:B------:R-:W-:Y:S05]  /*40b0*/  BSYNC B1 ;  /* 0x0000000000017941 */ /* 0x000fea0003800000 */
.L_x_84:
        /* <DEDUP_REMOVED lines=9> */
.L_x_87:
[----:B------:R-:W-:Y:S05]  /*4150*/  BSYNC B1 ;  /* 0x0000000000017941 */ /* 0x000fea0003800000 */
.L_x_86:
        /* <DEDUP_REMOVED lines=9> */
.L_x_89:
[----:B------:R-:W-:Y:S05]  /*41f0*/  BSYNC B1 ;  /* 0x0000000000017941 */ /* 0x000fea0003800000 */
.L_x_88:
[----:B-----5:R-:W-:-:S05]  /*4200*/  LOP3.LUT R4, R101, 0xffffe000, RZ, 0xc0, !PT ;  /* 0xffffe00065047812 */ /* 0x020fca00078ec0ff */
[----:B------:R-:W-:-:S04]  /*4210*/  FMUL R4, R4, R89 ;  /* 0x0000005904047220 */ /* 0x000fc80000400000 */
[----:B------:R-:W-:-:S05]  /*4220*/  FFMA R87, R87, R88, R4 ;  /* 0x0000005857577223 */ /* 0x000fca0000000004 */
[----:B------:R-:W-:-:S05]  /*4230*/  F2FP.TF32.F32.PACK_B R87, R87 ;  /* 0x00000057ff57723e */ /* 0x000fca00024050ff */
[----:B------:R0:W-:Y:S01]  /*4240*/  @P4 STG.E desc[UR36][R58.64+0xe4], R87 ;  /* 0x0000e4573a004986 */ /* 0x0001e2000c101924 */
[----:B------:R-:W-:-:S13]  /*4250*/  ISETP.GT.AND P4, PT, R3, 0x80, P6 ;  /* 0x000000800300780c */ /* 0x000fda0003784270 */
[----:B------:R-:W2:Y:S01]  /*4260*/  @P4 LDG.E.LTC128B R101, desc[UR36][R62.64] ;  /* 0x000000243e654981 */ /* 0x000ea2000c1e1920 */
[----:B------:R-:W-:Y:S01]  /*4270*/  BSSY B1, `(.L_x_90) ;  /* 0x000000a000017945 */ /* 0x000fe20003800000 */
[----:B--2---:R-:W-:-:S05]  /*4280*/  LOP3.LUT R4, R101, 0xffffe000, RZ, 0xc0, !PT ;  /* 0xffffe00065047812 */ /* 0x004fca00078ec0ff */
[----:B------:R-:W-:-:S04]  /*4290*/  FMUL R5, R4, R89 ;  /* 0x0000005904057220 */ /* 0x000fc80000400000 */
[----:B------:R-:W-:-:S05]  /*42a0*/  FFMA R5, R24, R88, R5 ;  /* 0x0000005818057223 */ /* 0x000fca0000000005 */
[----:B------:R-:W-:-:S05]  /*42b0*/  F2FP.TF32.F32.PACK_B R5, R5 ;  /* 0x00000005ff05723e */ /* 0x000fca00024050ff */
[----:B------:R0:W-:Y:S01]  /*42c0*/  @P4 STG.E desc[UR36][R14.64], R5 ;  /* 0x000000050e004986 */ /* 0x0001e2000c101924 */
[----:B------:R-:W-:-:S04]  /*42d0*/  ISETP.NE.AND P4, PT, R117, RZ, PT ;  /* 0x000000ff7500720c */ /* 0x000fc80003f85270 */
[----:B------:R-:W-:-:S13]  /*42e0*/  ISETP.GT.AND P4, PT, R3, 0x80, P4 ;  /* 0x000000800300780c */ /* 0x000fda0002784270 */
[----:B0-----:R-:W-:Y:S05]  /*42f0*/  @!P4 BRA `(.L_x_91) ;  /* 0x000000000004c947 */ /* 0x001fea0003800000 */
[----:B------:R0:W5:Y:S02]  /*4300*/  LDG.E.LTC128B R101, desc[UR36][R60.64+0x4] ;  /* 0x000004243c657981 */ /* 0x000164000c1e1920 */
.L_x_91:
[----:B------:R-:W-:Y:S05]  /*4310*/  BSYNC B1 ;  /* 0x0000000000017941 */ /* 0x000fea0003800000 */
.L_x_90:
[----:B-----5:R-:W-:Y:S01]  /*4320*/  LOP3.LUT R4, R101, 0xffffe000, RZ, 0xc0, !PT ;  /* 0xffffe00065047812 */ /* 0x020fe200078ec0ff */
[----:B------:R-:W-:Y:S01]  /*4330*/  @P4 IMAD.MOV.U32 R5, RZ, RZ, R15 ;  /* 0x000000ffff054224 */ /* 0x000fe200078e000f */
[----:B------:R-:W-:Y:S01]  /*4340*/  ISETP.GT.AND P6, PT, R3, 0x88, P6 ;  /* 0x000000880300780c */ /* 0x000fe200037c4270 */
[----:B------:R-:W-:Y:S02]  /*4350*/  BSSY B1, `(.L_x_92) ;  /* 0x0000008000017945 */ /* 0x000fe40003800000 */
[----:B------:R-:W-:-:S04]  /*4360*/  FMUL R4, R4, R89 ;  /* 0x0000005904047220 */ /* 0x000fc80000400000 */
[----:B------:R-:W-:Y:S01]  /*4370*/  FFMA R25, R25, R88, R4 ;  /* 0x0000005819197223 */ /* 0x000fe20000000004 */
[----:B------:R-:W-:-:S04]  /*4380*/  @P4 IMAD.MOV.U32 R4, RZ, RZ, R14 ;  /* 0x000000ffff044224 */ /* 0x000fc800078e000e */
[----:B------:R-:W-:-:S05]  /*4390*/  F2FP.TF32.F32.PACK_B R25, R25 ;  /* 0x00000019ff19723e */ /* 0x000fca00024050ff */
[----:B------:R2:W-:Y:S01]  /*43a0*/  @P4 STG.E desc[UR36][R4.64+0x4], R25 ;  /* 0x0000041904004986 */ /* 0x0005e2000c101924 */
[----:B------:R-:W-:Y:S05]  /*43b0*/  @!P6 BRA `(.L_x_93) ;  /* 0x000000000004e947 */ /* 0x000fea0003800000 */
[----:B------:R0:W5:Y:S02]  /*43c0*/  LDG.E.LTC128B R101, desc[UR36][R10.64] ;  /* 0x000000240a657981 */ /* 0x000164000c1e1920 */
.L_x_93:
[----:B------:R-:W-:Y:S05]  /*43d0*/  BSYNC B1 ;  /* 0x0000000000017941 */ /* 0x000fea0003800000 */
.L_x_92:
[----:B--2--5:R-:W-:Y:S01]  /*43e0*/  LOP3.LUT R4, R101, 0xffffe000, RZ, 0xc0, !PT ;  /* 0xffffe00065047812 */ /* 0x024fe200078ec0ff */
[----:B------:R-:W-:Y:S01]  /*43f0*/  BSSY B1, `(.L_x_94) ;  /* 0x0000009000017945 */ /* 0x000fe20003800000 */
[----:B------:R-:W-:-:S03]  /*4400*/  ISETP.NE.AND P4, PT, R117, RZ, PT ;  /* 0x000000ff7500720c */ /* 0x000fc60003f85270 */
[----:B------:R-:W-:Y:S01]  /*4410*/  FMUL R5, R4, R89 ;  /* 0x0000005904057220 */ /* 0x000fe20000400000 */
[----:B------:R-:W-:-:S03]  /*4420*/  ISETP.GT.AND P4, PT, R3, 0x88, P4 ;  /* 0x000000880300780c */ /* 0x000fc60002784270 */
[----:B------:R-:W-:-:S05]  /*4430*/  FFMA R5, R26, R88, R5 ;  /* 0x000000581a057223 */ /* 0x000fca0000000005 */
[----:B------:R-:W-:-:S05]  /*4440*/  F2FP.TF32.F32.PACK_B R5, R5 ;  /* 0x00000005ff05723e */ /* 0x000fca00024050ff */
[----:B------:R2:W-:Y:S01]  /*4450*/  @P6 STG.E desc[UR36][R64.64], R5 ;  /* 0x0000000540006986 */ /* 0x0005e2000c101924 */
[----:B------:R-:W-:Y:S05]  /*4460*/  @!P4 BRA `(.L_x_95) ;  /* 0x000000000004c947 */ /* 0x000fea0003800000 */
[----:B------:R0:W5:Y:S02]  /*4470*/  LDG.E.LTC128B R101, desc[UR36][R12.64+0x4] ;  /* 0x000004240c657981 */ /* 0x000164000c1e1920 */
.L_x_95:
[----:B------:R-:W-:Y:S05]  /*4480*/  BSYNC B1 ;  /* 0x0000000000017941 */ /* 0x000fea0003800000 */
.L_x_94:
[----:B-----5:R-:W-:Y:S01]  /*4490*/  LOP3.LUT R4, R101, 0xffffe000, RZ, 0xc0, !PT ;  /* 0xffffe00065047812 */ /* 0x020fe200078ec0ff */
[----:B------:R-:W-:Y:S01]  /*44a0*/  BSSY B1, `(.L_x_96) ;  /* 0x0000009000017945 */ /* 0x000fe20003800000 */
[----:B------:R-:W-:-:S03]  /*44b0*/  ISETP.NE.AND P6, PT, R118, RZ, PT ;  /* 0x000000ff7600720c */ /* 0x000fc60003fc5270 */
[----:B------:R-:W-:-:S04]  /*44c0*/  FMUL R4, R4, R89 ;  /* 0x0000005904047220 */ /* 0x000fc80000400000 */
[----:B------:R-:W-:-:S05]  /*44d0*/  FFMA R27, R27, R88, R4 ;  /* 0x000000581b1b7223 */ /* 0x000fca0000000004 */
[----:B------:R-:W-:-:S05]  /*44e0*/  F2FP.TF32.F32.PACK_B R27, R27 ;  /* 0x0000001bff1b723e */ /* 0x000fca00024050ff */
[----:B------:R0:W-:Y:S01]  /*44f0*/  @P4 STG.E desc[UR36][R66.64+0x4], R27 ;  /* 0x0000041b42004986 */ /* 0x0001e2000c101924 */
[----:B------:R-:W-:-:S13]  /*4500*/  ISETP.GT.AND P4, PT, R3, 0x80, P6 ;  /* 0x000000800300780c */ /* 0x000fda0003784270 */
[----:B0-----:R-:W-:Y:S05]  /*4510*/  @!P4 BRA `(.L_x_97) ;  /* 0x000000000004c947 */ /* 0x001fea0003800000 */
[----:B------:R0:W5:Y:S02]  /*4520*/  LDG.E.LTC128B R101, desc[UR36][R60.64+0x20] ;  /* 0x000020243c657981 */ /* 0x000164000c1e1920 */
.L_x_97:
[----:B------:R-:W-:Y:S05]  /*4530*/  BSYNC B1 ;  /* 0x0000000000017941 */ /* 0x000fea0003800000 */
.L_x_96:
[----:B-----5:R-:W-:Y:S01]  /*4540*/  LOP3.LUT R4, R101, 0xffffe000, RZ, 0xc0, !PT ;  /* 0xffffe00065047812 */ /* 0x020fe200078ec0ff */
[----:B------:R-:W-:Y:S01]  /*4550*/  BSSY B1, `(.L_x_98) ;  /* 0x000000b000017945 */ /* 0x000fe20003800000 */
[----:B------:R-:W-:-:S03]  /*4560*/  ISETP.NE.AND P6, PT, R114, RZ, PT ;  /* 0x000000ff7200720c */ /* 0x000fc60003fc5270 */
[----:B--2---:R-:W-:Y:S01]  /*4570*/  FMUL R5, R4, R89 ;  /* 0x0000005904057220 */ /* 0x004fe20000400000 */
[----:B------:R-:W-:-:S03]  /*4580*/  @P4 IMAD.MOV.U32 R4, RZ, RZ, R14 ;  /* 0x000000ffff044224 */ /* 0x000fc600078e000e */
[----:B-1-34-:R-:W-:Y:S01]  /*4590*/  FFMA R7, R28, R88, R5 ;  /* 0x000000581c077223 */ /* 0x01afe20000000005 */
[----:B------:R-:W-:-:S04]  /*45a0*/  @P4 IMAD.MOV.U32 R5, RZ, RZ, R15 ;  /* 0x000000ffff054224 */ /* 0x000fc800078e000f */
[----:B------:R-:W-:-:S05]  /*45b0*/  F2FP.TF32.F32.PACK_B R7, R7 ;  /* 0x00000007ff07723e */ /* 0x000fca00024050ff */
[----:B------:R1:W-:Y:S01]  /*45c0*/  @P4 STG.E desc[UR36][R4.64+0x20], R7 ;  /* 0x0000200704004986 */ /* 0x0003e2000c101924 */
[----:B------:R-:W-:-:S13]  /*45d0*/  ISETP.GT.AND P4, PT, R3, 0x80, P6 ;  /* 0x000000800300780c */ /* 0x000fda0003784270 */
[----:B-1----:R-:W-:Y:S05]  /*45e0*/  @!P4 BRA `(.L_x_99) ;  /* 0x000000000004c947 */ /* 0x002fea0003800000 */
[----:B------:R1:W5:Y:S02]  /*45f0*/  LDG.E.LTC128B R101, desc[UR36][R60.64+0x24] ;  /* 0x000024243c657981 */ /* 0x000364000c1e1920 */
.L_x_99:
[----:B------:R-:W-:Y:S05]  /*4600*/  BSYNC B1 ;  /* 0x0000000000017941 */ /* 0x000fea0003800000 */
.L_x_98:
[----:B-----5:R-:W-:Y:S01]  /*4610*/  LOP3.LUT R4, R101, 0xffffe000, RZ, 0xc0, !PT ;  /* 0xffffe00065047812 */ /* 0x020fe200078ec0ff */
[----:B------:R-:W-:Y:S01]  /*4620*/  @P4 IMAD.MOV.U32 R5, RZ, RZ, R15 ;  /* 0x000000ffff054224 */ /* 0x000fe200078e000f */
[----:B------:R-:W-:Y:S03]  /*4630*/  BSSY B1, `(.L_x_100) ;  /* 0x000000a000017945 */ /* 0x000fe60003800000 */
[----:B------:R-:W-:-:S04]  /*4640*/  FMUL R4, R4, R89 ;  /* 0x0000005904047220 */ /* 0x000fc80000400000 */
[----:B------:R-:W-:Y:S01]  /*4650*/  FFMA R29, R29, R88, R4 ;  /* 0x000000581d1d7223 */ /* 0x000fe20000000004 */
[----:B------:R-:W-:-:S04]  /*4660*/  @P4 IMAD.MOV.U32 R4, RZ, RZ, R14 ;  /* 0x000000ffff044224 */ /* 0x000fc800078e000e */
[----:B------:R-:W-:-:S05]  /*4670*/  F2FP.TF32.F32.PACK_B R29, R29 ;  /* 0x0000001dff1d723e */ /* 0x000fca00024050ff */
[----:B------:R2:W-:Y:S01]  /*4680*/  @P4 STG.E desc[UR36][R4.64+0x24], R29 ;  /* 0x0000241d04004986 */ /* 0x0005e2000c101924 */
[----:B------:R-:W-:-:S04]  /*4690*/  ISETP.NE.AND P4, PT, R118, RZ, PT ;  /* 0x000000ff7600720c */ /* 0x000fc80003f85270 */
[----:B------:R-:W-:-:S13]  /*46a0*/  ISETP.GT.AND P4, PT, R3, 0x88, P4 ;  /* 0x000000880300780c */ /* 0x000fda0002784270 */
[----:B--2---:R-:W-:Y:S05]  /*46b0*/  @!P4 BRA `(.L_x_101) ;  /* 0x000000000004c947 */ /* 0x004fea0003800000 */
[----:B------:R2:W5:Y:S02]  /*46c0*/  LDG.E.LTC128B R101, desc[UR36][R12.64+0x20] ;  /* 0x000020240c657981 */ /* 0x000564000c1e1920 */
.L_x_101:
[----:B------:R-:W-:Y:S05]  /*46d0*/  BSYNC B1 ;  /* 0x0000000000017941 */ /* 0x000fea0003800000 */
.L_x_100:
[----:B-----5:R-:W-:Y:S01]  /*46e0*/  LOP3.LUT R4, R101, 0xffffe000, RZ, 0xc0, !PT ;  /* 0xffffe00065047812 */ /* 0x020fe200078ec0ff */
[----:B------:R-:W-:Y:S04]  /*46f0*/  BSSY B1, `(.L_x_102) ;  /* 0x0000008000017945 */ /* 0x000fe80003800000 */
[----:B------:R-:W-:-:S04]  /*4700*/  FMUL R5, R4, R89 ;  /* 0x0000005904057220 */ /* 0x000fc80000400000 */
[----:B------:R-:W-:-:S05]  /*4710*/  FFMA R5, R30, R88, R5 ;  /* 0x000000581e057223 */ /* 0x000fca0000000005 */
[----:B------:R-:W-:-:S05]  /*4720*/  F2FP.TF32.F32.PACK_B R5, R5 ;  /* 0x00000005ff05723e */ /* 0x000fca00024050ff */
[----:B------:R3:W-:Y:S01]  /*4730*/  @P4 STG.E desc[UR36][R8.64+0x20], R5 ;  /* 0x0000200508004986 */ /* 0x0007e2000c101924 */
[----:B------:R-:W-:-:S13]  /*4740*/  ISETP.GT.AND P4, PT, R3, 0x88, P6 ;  /* 0x000000880300780c */ /* 0x000fda0003784270 */
[----:B---3--:R-:W-:Y:S05]  /*4750*/  @!P4 BRA `(.L_x_103) ;  /* 0x000000000004c947 */ /* 0x008fea0003800000 */
[----:B------:R3:W5:Y:S02]  /*4760*/  LDG.E.LTC128B R101, desc[UR36][R12.64+0x24] ;  /* 0x000024240c657981 */ /* 0x000764000c1e1920 */
.L_x_103:
[----:B------:R-:W-:Y:S05]  /*4770*/  BSYNC B1 ;  /* 0x0000000000017941 */ /* 0x000fea0003800000 */
.L_x_102:
[----:B-----5:R-:W-:Y:S01]  /*4780*/  LOP3.LUT R4, R101, 0xffffe000, RZ, 0xc0, !PT ;  /* 0xffffe00065047812 */ /* 0x020fe200078ec0ff */
[----:B------:R-:W-:Y:S01]  /*4790*/  @P4 IMAD.MOV.U32 R5, RZ, RZ, R9 ;  /* 0x000000ffff054224 */ /* 0x000fe200078e0009 */
[----:B------:R-:W-:Y:S01]  /*47a0*/  ISETP.NE.AND P6, PT, R115, RZ, PT ;  /* 0x000000ff7300720c */ /* 0x000fe20003fc5270 */
[----:B------:R-:W-:Y:S02]  /*47b0*/  BSSY B1, `(.L_x_104) ;  /* 0x0000009000017945 */ /* 0x000fe40003800000 */
[----:B------:R-:W-:-:S04]  /*47c0*/  FMUL R4, R4, R89 ;  /* 0x0000005904047220 */ /* 0x000fc80000400000 */
[----:B------:R-:W-:Y:S01]  /*47d0*/  FFMA R31, R31, R88, R4 ;  /* 0x000000581f1f7223 */ /* 0x000fe20000000004 */
[----:B------:R-:W-:-:S04]  /*47e0*/  @P4 IMAD.MOV.U32 R4, RZ, RZ, R8 ;  /* 0x000000ffff044224 */ /* 0x000fc800078e0008 */
[----:B------:R-:W-:-:S05]  /*47f0*/  F2FP.TF32.F32.PACK_B R31, R31 ;  /* 0x0000001fff1f723e */ /* 0x000fca00024050ff */
[----:B------:R4:W-:Y:S01]  /*4800*/  @P4 STG.E desc[UR36][R4.64+0x24], R31 ;  /* 0x0000241f04004986 */ /* 0x0009e2000c101924 */
[----:B------:R-:W-:-:S13]  /*4810*/  ISETP.GT.AND P4, PT, R3, 0x80, P6 ;  /* 0x000000800300780c */ /* 0x000fda0003784270 */
[----:B----4-:R-:W-:Y:S05]  /*4820*/  @!P4 BRA `(.L_x_105) ;  /* 0x000000000004c947 */ /* 0x010fea0003800000 */
[----:B------:R4:W5:Y:S02]  /*4830*/  LDG.E.LTC128B R101, desc[UR36][R60.64+0x40] ;  /* 0x000040243c657981 */ /* 0x000964000c1e1920 */
.L_x_105:
[----:B------:R-:W-:Y:S05]  /*4840*/  BSYNC B1 ;  /* 0x0000000000017941 */ /* 0x000fea0003800000 */
.L_x_104:
[----:B-----5:R-:W-:Y:S01]  /*4850*/  LOP3.LUT R4, R101, 0xffffe000, RZ, 0xc0, !PT ;  /* 0xffffe00065047812 */ /* 0x020fe200078ec0ff */
[----:B------:R-:W-:Y:S01]  /*4860*/  BSSY B1, `(.L_x_106) ;  /* 0x000000b000017945 */ /* 0x000fe20003800000 */
[----:B------:R-:W-:-:S03]  /*4870*/  ISETP.NE.AND P6, PT, R102, RZ, PT ;  /* 0x000000ff6600720c */ /* 0x000fc60003fc5270 */
[----:B------:R-:W-:Y:S01]  /*4880*/  FMUL R5, R4, R89 ;  /* 0x0000005904057220 */ /* 0x000fe20000400000 */
[----:B------:R-:W-:-:S03]  /*4890*/  @P4 IMAD.MOV.U32 R4, RZ, RZ, R14 ;  /* 0x000000ffff044224 */ /* 0x000fc600078e000e */
[----:B------:R-:W-:Y:S01]  /*48a0*/  FFMA R7, R32, R88, R5 ;  /* 0x0000005820077223 */ /* 0x000fe20000000005 */
[----:B------:R-:W-:-:S04]  /*48b0*/  @P4 IMAD.MOV.U32 R5, RZ, RZ, R15 ;  /* 0x000000ffff054224 */ /* 0x000fc800078e000f */
[----:B------:R-:W-:-:S05]  /*48c0*/  F2FP.TF32.F32.PACK_B R7, R7 ;  /* 0x00000007ff07723e */ /* 0x000fca00024050ff */
[----:B------:R0:W-:Y:S01]  /*48d0*/  @P4 STG.E desc[UR36][R4.64+0x40], R7 ;  /* 0x0000400704004986 */ /* 0x0001e2000c101924 */
[----:B------:R-:W-:-:S13]  /*48e0*/  ISETP.GT.AND P4, PT, R3, 0x80, P6 ;  /* 0x000000800300780c */ /* 0x000fda0003784270 */
[----:B0-----:R-:W-:Y:S05]  /*48f0*/  @!P4 BRA `(.L_x_107) ;  /* 0x000000000004c947 */ /* 0x001fea0003800000 */
[----:B------:R0:W5:Y:S02]  /*4900*/  LDG.E.LTC128B R101, desc[UR36][R60.64+0x44] ;  /* 0x000044243c657981 */ /* 0x000164000c1e1920 */
.L_x_107:
[----:B------:R-:W-:Y:S05]  /*4910*/  BSYNC B1 ;  /* 0x0000000000017941 */ /* 0x000fea0003800000 */
.L_x_106:
        /* <DEDUP_REMOVED lines=10> */
[----:B0-----:R-:W-:Y:S05]  /*49c0*/  @!P4 BRA `(.L_x_109) ;  /* 0x000000000004c947 */ /* 0x001fea0003800000 */
[----:B------:R0:W5:Y:S02]  /*49d0*/  LDG.E.LTC128B R101, desc[UR36][R12.64+0x40] ;  /* 0x000040240c657981 */ /* 0x000164000c1e1920 */
.L_x_109:
[----:B------:R-:W-:Y:S05]  /*49e0*/  BSYNC B1 ;  /* 0x0000000000017941 */ /* 0x000fea0003800000 */
.L_x_108:
[----:B-----5:R-:W-:Y:S01]  /*49f0*/  LOP3.LUT R4, R101, 0xffffe000, RZ, 0xc0, !PT ;  /* 0xffffe00065047812 */ /* 0x020fe200078ec0ff */
[----:B------:R-:W-:Y:S04]  /*4a00*/  BSSY B1, `(.L_x_110) ;  /* 0x000000a000017945 */ /* 0x000fe80003800000 */
        /* <DEDUP_REMOVED lines=9> */
.L_x_111:
[----:B------:R-:W-:Y:S05]  /*4aa0*/  BSYNC B1 ;  /* 0x0000000000017941 */ /* 0x000fea0003800000 */
.L_x_110:
        /* <DEDUP_REMOVED lines=10> */
[----:B0-----:R-:W-:Y:S05]  /*4b50*/  @!P4 BRA `(.L_x_113) ;  /* 0x000000000004c947 */ /* 0x001fea0003800000 */
[----:B------:R0:W5:Y:S02]  /*4b60*/  LDG.E.LTC128B R101, desc[UR36][R60.64+0x60] ;  /* 0x000060243c657981 */ /* 0x000164000c1e1920 */
.L_x_113:
[----:B------:R-:W-:Y:S05]  /*4b70*/  BSYNC B1 ;  /* 0x0000000000017941 */ /* 0x000fea0003800000 */
.L_x_112:
        /* <DEDUP_REMOVED lines=12> */
.L_x_115:
[----:B------:R-:W-:Y:S05]  /*4c40*/  BSYNC B1 ;  /* 0x0000000000017941 */ /* 0x000fea0003800000 */
.L_x_114:
        /* <DEDUP_REMOVED lines=12> */
.L_x_117:
[----:B------:R-:W-:Y:S05]  /*4d10*/  BSYNC B1 ;  /* 0x0000000000017941 */ /* 0x000fea0003800000 */
.L_x_116:
        /* <DEDUP_REMOVED lines=11> */
.L_x_119:
[----:B------:R-:W-:Y:S05]  /*4dd0*/  BSYNC B1 ;  /* 0x0000000000017941 */ /* 0x000fea0003800000 */
.L_x_118:
        /* <DEDUP_REMOVED lines=12> */
.L_x_121:
[----:B------:R-:W-:Y:S05]  /*4ea0*/  BSYNC B1 ;  /* 0x0000000000017941 */ /* 0x000fea0003800000 */
.L_x_120:
        /* <DEDUP_REMOVED lines=12> */
.L_x_123:
[----:B------:R-:W-:Y:S05]  /*4f70*/  BSYNC B1 ;  /* 0x0000000000017941 */ /* 0x000fea0003800000 */
.L_x_122:
        /* <DEDUP_REMOVED lines=12> */
.L_x_125:
[----:B------:R-:W-:Y:S05]  /*5040*/  BSYNC B1 ;  /* 0x0000000000017941 */ /* 0x000fea0003800000 */
.L_x_124:
        /* <DEDUP_REMOVED lines=11> */
.L_x_127:
[----:B------:R-:W-:Y:S05]  /*5100*/  BSYNC B1 ;  /* 0x0000000000017941 */ /* 0x000fea0003800000 */
.L_x_126:
        /* <DEDUP_REMOVED lines=12> */
.L_x_129:
[----:B------:R-:W-:Y:S05]  /*51d0*/  BSYNC B1 ;  /* 0x0000000000017941 */ /* 0x000fea0003800000 */
.L_x_128:
        /* <DEDUP_REMOVED lines=11> */
.L_x_131:
[----:B------:R-:W-:Y:S05]  /*5290*/  BSYNC B1 ;  /* 0x0000000000017941 */ /* 0x000fea0003800000 */
.L_x_130:
        /* <DEDUP_REMOVED lines=11> */
.L_x_133:
[----:B------:R-:W-:Y:S05]  /*5350*/  BSYNC B1 ;  /* 0x0000000000017941 */ /* 0x000fea0003800000 */
.L_x_132:
[----:B-----5:R-:W-:Y:S01]  /*5360*/  LOP3.LUT R4, R101, 0xffffe000, RZ, 0xc0, !PT ;  /* 0xffffe00065047812 */ /* 0x020fe200078ec0ff */
[----:B------:R-:W-:Y:S01]  /*5370*/  BSSY B1, `(.L_x_134) ;  /* 0x000000a000017945 */ /* 0x000fe20003800000 */
[----:B------:R-:W-:-:S03]  /*5380*/  ISETP.GT.AND P5, PT, R3, 0x88, P5 ;  /* 0x000000880300780c */ /* 0x000fc60002fa4270 */
[----:B------:R-:W-:Y:S01]  /*5390*/  FMUL R5, R4, R89 ;  /* 0x0000005904057220 */ /* 0x000fe20000400000 */
[----:B------:R-:W-:-:S03]  /*53a0*/  @P4 IMAD.MOV.U32 R4, RZ, RZ, R8 ;  /* 0x000000ffff044224 */ /* 0x000fc600078e0008 */
[----:B------:R-:W-:Y:S01]  /*53b0*/  FFMA R7, R46, R88, R5 ;  /* 0x000000582e077223 */ /* 0x000fe20000000005 */
[----:B------:R-:W-:-:S04]  /*53c0*/  @P4 IMAD.MOV.U32 R5, RZ, RZ, R9 ;  /* 0x000000ffff054224 */ /* 0x000fc800078e0009 */
[----:B------:R-:W-:-:S05]  /*53d0*/  F2FP.TF32.F32.PACK_B R7, R7 ;  /* 0x00000007ff07723e */ /* 0x000fca00024050ff */
[----:B------:R0:W-:Y:S01]  /*53e0*/  @P4 STG.E desc[UR36][R4.64+0xa0], R7 ;  /* 0x0000a00704004986 */ /* 0x0001e2000c101924 */
[----:B------:R-:W-:Y:S05]  /*53f0*/  @!P5 BRA `(.L_x_135) ;  /* 0x000000000004d947 */ /* 0x000fea0003800000 */
[----:B------:R0:W5:Y:S02]  /*5400*/  LDG.E.LTC128B R101, desc[UR36][R12.64+0xa4] ;  /* 0x0000a4240c657981 */ /* 0x000164000c1e1920 */
.L_x_135:
[----:B------:R-:W-:Y:S05]  /*5410*/  BSYNC B1 ;  /* 0x0000000000017941 */ /* 0x000fea0003800000 */
.L_x_134:
[----:B0----5:R-:W-:Y:S01]  /*5420*/  LOP3.LUT R4, R101, 0xffffe000, RZ, 0xc0, !PT ;  /* 0xffffe00065047812 */ /* 0x021fe200078ec0ff */
        /* <DEDUP_REMOVED lines=10> */
.L_x_137:
[----:B------:R-:W-:Y:S05]  /*54d0*/  BSYNC B1 ;  /* 0x0000000000017941 */ /* 0x000fea0003800000 */
.L_x_136:
[----:B0----5:R-:W-:Y:S01]  /*54e0*/  LOP3.LUT R4, R101, 0xffffe000, RZ, 0xc0, !PT ;  /* 0xffffe00065047812 */ /* 0x021fe200078ec0ff */
        /* <DEDUP_REMOVED lines=10> */
.L_x_139:
[----:B------:R-:W-:Y:S05]  /*5590*/  BSYNC B1 ;  /* 0x0000000000017941 */ /* 0x000fea0003800000 */
.L_x_138:
        /* <DEDUP_REMOVED lines=11> */
.L_x_141:
[----:B------:R-:W-:Y:S05]  /*5650*/  BSYNC B1 ;  /* 0x0000000000017941 */ /* 0x000fea0003800000 */
.L_x_140:
        /* <DEDUP_REMOVED lines=11> */
.L_x_143:
[----:B------:R-:W-:Y:S05]  /*5710*/  BSYNC B1 ;  /* 0x0000000000017941 */ /* 0x000fea0003800000 */
.L_x_142:
        /* <DEDUP_REMOVED lines=11> */
.L_x_145:
[----:B------:R-:W-:Y:S05]  /*57d0*/  BSYNC B1 ;  /* 0x0000000000017941 */ /* 0x000fea0003800000 */
.L_x_144:
        /* <DEDUP_REMOVED lines=11> */
.L_x_147:
[----:B------:R-:W-:Y:S05]  /*5890*/  BSYNC B1 ;  /* 0x0000000000017941 */ /* 0x000fea0003800000 */
.L_x_146:
[----:B0----5:R-:W-:Y:S01]  /*58a0*/  LOP3.LUT R4, R101, 0xffffe000, RZ, 0xc0, !PT ;  /* 0xffffe00065047812 */ /* 0x021fe200078ec0ff */
        /* <DEDUP_REMOVED lines=8> */
.L_x_149:
[----:B------:R-:W-:Y:S05]  /*5930*/  BSYNC B1 ;  /* 0x0000000000017941 */ /* 0x000fea0003800000 */
.L_x_148:
        /* <DEDUP_REMOVED lines=11> */
.L_x_151:
[----:B------:R-:W-:Y:S05]  /*59f0*/  BSYNC B1 ;  /* 0x0000000000017941 */ /* 0x000fea0003800000 */
.L_x_150:
[----:B------:R-:W-:Y:S05]  /*5a00*/  @!P0 BRA `(.L_x_152) ;  /* 0x00000014008c8947 */ /* 0x000fea0003800000 */
[----:B0----5:R-:W-:-:S05]  /*5a10*/  LOP3.LUT R4, R101, 0xffffe000, RZ, 0xc0, !PT ;  /* 0xffffe00065047812 */ /* 0x021fca00078ec0ff */
[----:B------:R-:W-:-:S04]  /*5a20*/  FMUL R4, R4, R89 ;  /* 0x0000005904047220 */ /* 0x000fc80000400000 */
[----:B------:R-:W-:-:S05]  /*5a30*/  FFMA R55, R55, R88, R4 ;  /* 0x0000005837377223 */ /* 0x000fca0000000004 */
[----:B------:R-:W-:-:S05]  /*5a40*/  F2FP.TF32.F32.PACK_B R55, R55 ;  /* 0x00000037ff37723e */ /* 0x000fca00024050ff */
[----:B------:R0:W-:Y:S01]  /*5a50*/  STG.E desc[UR36][R8.64+0xe4], R55 ;  /* 0x0000e43708007986 */ /* 0x0001e2000c101924 */
[----:B------:R-:W-:Y:S05]  /*5a60*/  BRA `(.L_x_152) ;  /* 0x0000001400747947 */ /* 0x000fea0003800000 */
.L_x_29:
[----:B------:R-:W-:Y:S01]  /*5a70*/  ULDC.64 UR4, c[0x0][0x5c0] ;  /* 0x0001700000047ab9 */ /* 0x000fe20000000a00 */
[-C--:B------:R-:W-:Y:S01]  /*5a80*/  FMUL R5, R56, R88.reuse ;  /* 0x0000005838057220 */ /* 0x080fe20000400000 */
[----:B------:R-:W-:Y:S01]  /*5a90*/  ISETP.GT.AND P4, PT, R4, 0x1, PT ;  /* 0x000000010400780c */ /* 0x000fe20003f84270 */
[-C--:B------:R-:W-:Y:S01]  /*5aa0*/  FMUL R57, R57, R88.reuse ;  /* 0x0000005839397220 */ /* 0x080fe20000400000 */
[----:B------:R-:W-:Y:S01]  /*5ab0*/  LEA R8, P2, R112, UR4, 0x2 ;  /* 0x0000000470087c11 */ /* 0x000fe2000f8410ff */
[----:B------:R-:W-:Y:S01]  /*5ac0*/  IMAD.SHL.U32 R15, R90, 0x4, RZ ;  /* 0x000000045a0f7824 */ /* 0x000fe200078e00ff */
[----:B------:R-:W-:Y:S01]  /*5ad0*/  ISETP.GT.AND P1, PT, R3, RZ, P4 ;  /* 0x000000ff0300720c */ /* 0x000fe20002724270 */
[----:B------:R-:W-:Y:S01]  /*5ae0*/  IMAD.SHL.U32 R101, R91, 0x4, RZ ;  /* 0x000000045b657824 */ /* 0x000fe200078e00ff */
[----:B------:R-:W-:Y:S01]  /*5af0*/  LEA.HI.X R9, R112, UR5, R115, 0x2, P2 ;  /* 0x0000000570097c11 */ /* 0x000fe200090f1473 */
[-C--:B------:R-:W-:Y:S01]  /*5b00*/  FMUL R59, R59, R88.reuse ;  /* 0x000000583b3b7220 */ /* 0x080fe20000400000 */
[----:B------:R-:W-:Y:S01]  /*5b10*/  F2FP.TF32.F32.PACK_B R5, R5 ;  /* 0x00000005ff05723e */ /* 0x000fe200024050ff */
[-C--:B------:R-:W-:Y:S01]  /*5b20*/  FMUL R13, R58, R88.reuse ;  /* 0x000000583a0d7220 */ /* 0x080fe20000400000 */
[----:B------:R-:W-:Y:S01]  /*5b30*/  F2FP.TF32.F32.PACK_B R57, R57 ;  /* 0x00000039ff39723e */ /* 0x000fe200024050ff */
[-C--:B------:R-:W-:Y:S01]  /*5b40*/  FMUL R61, R61, R88.reuse ;  /* 0x000000583d3d7220 */ /* 0x080fe20000400000 */
[----:B------:R-:W-:Y:S01]  /*5b50*/  SHF.L.U64.HI R7, R90, 0x2, R93 ;  /* 0x000000025a077819 */ /* 0x000fe2000001025d */
[----:B------:R0:W-:Y:S01]  /*5b60*/  @P0 STG.E desc[UR36][R8.64], R5 ;  /* 0x0000000508000986 */ /* 0x0001e2000c101924 */
[----:B------:R-:W-:Y:S01]  /*5b70*/  ISETP.GT.AND P0, PT, R3, 0x8, P4 ;  /* 0x000000080300780c */ /* 0x000fe20002704270 */
[----:B------:R-:W-:Y:S01]  /*5b80*/  FMUL R63, R63, R88 ;  /* 0x000000583f3f7220 */ /* 0x000fe20000400000 */
[----:B------:R-:W-:Y:S01]  /*5b90*/  IADD3 R10, P2, R15, R8, RZ ;  /* 0x000000080f0a7210 */ /* 0x000fe20007f5e0ff */
[----:B------:R-:W-:Y:S01]  /*5ba0*/  @P1 STG.E desc[UR36][R8.64+0x4], R57 ;  /* 0x0000043908001986 */ /* 0x000fe2000c101924 */
[----:B------:R-:W-:Y:S01]  /*5bb0*/  SHF.L.U64.HI R19, R91, 0x2, R92 ;  /* 0x000000025b137819 */ /* 0x000fe2000001025c */
[----:B------:R-:W-:Y:S01]  /*5bc0*/  FMUL R65, R65, R88 ;  /* 0x0000005841417220 */ /* 0x000fe20000400000 */
[----:B------:R-:W-:Y:S01]  /*5bd0*/  F2FP.TF32.F32.PACK_B R59, R59 ;  /* 0x0000003bff3b723e */ /* 0x000fe200024050ff */
[----:B------:R-:W-:Y:S01]  /*5be0*/  IMAD.X R11, R7, 0x1, R9, P2 ;  /* 0x00000001070b7824 */ /* 0x000fe200010e0609 */
[----:B------:R-:W-:Y:S01]  /*5bf0*/  IADD3 R6, P1, P2, R101, R8, R15 ;  /* 0x0000000865067210 */ /* 0x000fe20007a3e00f */
[-C--:B------:R-:W-:Y:S01]  /*5c00*/  FMUL R67, R67, R88.reuse ;  /* 0x0000005843437220 */ /* 0x080fe20000400000 */
[----:B------:R-:W-:Y:S01]  /*5c10*/  ISETP.GT.AND P5, PT, R4, 0x8, PT ;  /* 0x000000080400780c */ /* 0x000fe20003fa4270 */
[-C--:B0-----:R-:W-:Y:S01]  /*5c20*/  FMUL R5, R60, R88.reuse ;  /* 0x000000583c057220 */ /* 0x081fe20000400000 */
[C---:B------:R-:W-:Y:S01]  /*5c30*/  ISETP.GT.AND P4, PT, R4.reuse, 0x9, PT ;  /* 0x000000090400780c */ /* 0x040fe20003f84270 */
[----:B------:R-:W-:Y:S01]  /*5c40*/  @P0 STG.E desc[UR36][R10.64+0x4], R59 ;  /* 0x0000043b0a000986 */ /* 0x000fe2000c101924 */
[----:B------:R-:W-:Y:S01]  /*5c50*/  ISETP.GT.AND P3, PT, R3, 0x8, P6 ;  /* 0x000000080300780c */ /* 0x000fe20003764270 */
[-C--:B------:R-:W-:Y:S01]  /*5c60*/  FMUL R69, R69, R88.reuse ;  /* 0x0000005845457220 */ /* 0x080fe20000400000 */
[----:B------:R-:W-:Y:S01]  /*5c70*/  IADD3.X R7, R19, R9, R7, P1, P2 ;  /* 0x0000000913077210 */ /* 0x000fe20000fe4407 */
[-C--:B------:R-:W-:Y:S01]  /*5c80*/  FMUL R71, R71, R88.reuse ;  /* 0x0000005847477220 */ /* 0x080fe20000400000 */
[----:B------:R-:W-:Y:S01]  /*5c90*/  ISETP.GT.AND P1, PT, R3, RZ, P5 ;  /* 0x000000ff0300720c */ /* 0x000fe20002f24270 */
[-C--:B------:R-:W-:Y:S01]  /*5ca0*/  FMUL R73, R73, R88.reuse ;  /* 0x0000005849497220 */ /* 0x080fe20000400000 */
[----:B------:R-:W-:Y:S01]  /*5cb0*/  ISETP.GT.AND P0, PT, R3, RZ, P4 ;  /* 0x000000ff0300720c */ /* 0x000fe20002704270 */
[-C--:B------:R-:W-:Y:S01]  /*5cc0*/  FMUL R75, R75, R88.reuse ;  /* 0x000000584b4b7220 */ /* 0x080fe20000400000 */
[----:B------:R-:W-:Y:S01]  /*5cd0*/  F2FP.TF32.F32.PACK_B R13, R13 ;  /* 0x0000000dff0d723e */ /* 0x000fe200024050ff */
[-C--:B------:R-:W-:Y:S01]  /*5ce0*/  FMUL R77, R77, R88.reuse ;  /* 0x000000584d4d7220 */ /* 0x080fe20000400000 */
[----:B------:R-:W-:Y:S01]  /*5cf0*/  F2FP.TF32.F32.PACK_B R5, R5 ;  /* 0x00000005ff05723e */ /* 0x000fe200024050ff */
[-C--:B------:R-:W-:Y:S01]  /*5d00*/  FMUL R79, R79, R88.reuse ;  /* 0x000000584f4f7220 */ /* 0x080fe20000400000 */
[----:B------:R-:W-:Y:S01]  /*5d10*/  F2FP.TF32.F32.PACK_B R61, R61 ;  /* 0x0000003dff3d723e */ /* 0x000fe200024050ff */
[----:B------:R0:W-:Y:S01]  /*5d20*/  @P3 STG.E desc[UR36][R10.64], R13 ;  /* 0x0000000d0a003986 */ /* 0x0001e2000c101924 */
[----:B------:R-:W-:Y:S01]  /*5d30*/  F2FP.TF32.F32.PACK_B R63, R63 ;  /* 0x0000003fff3f723e */ /* 0x000fe200024050ff */
[-C--:B------:R-:W-:Y:S01]  /*5d40*/  FMUL R81, R81, R88.reuse ;  /* 0x0000005851517220 */ /* 0x080fe20000400000 */
[C---:B------:R-:W-:Y:S01]  /*5d50*/  ISETP.GT.AND P3, PT, R4.reuse, 0x10, PT ;  /* 0x000000100400780c */ /* 0x040fe20003f64270 */
[----:B------:R1:W-:Y:S01]  /*5d60*/  @P1 STG.E desc[UR36][R8.64+0x20], R5 ;  /* 0x0000200508001986 */ /* 0x0003e2000c101924 */
[----:B------:R-:W-:Y:S01]  /*5d70*/  ISETP.GT.AND P1, PT, R3, 0x8, P5 ;  /* 0x000000080300780c */ /* 0x000fe20002f24270 */
[-C--:B------:R-:W-:Y:S01]  /*5d80*/  FMUL R83, R83, R88.reuse ;  /* 0x0000005853537220 */ /* 0x080fe20000400000 */
[----:B------:R-:W-:Y:S01]  /*5d90*/  ISETP.GT.AND P2, PT, R4, 0x11, PT ;  /* 0x000000110400780c */ /* 0x000fe20003f44270 */
[----:B------:R-:W-:Y:S01]  /*5da0*/  @P0 STG.E desc[UR36][R8.64+0x24], R61 ;  /* 0x0000243d08000986 */ /* 0x000fe2000c101924 */
[----:B------:R-:W-:Y:S01]  /*5db0*/  ISETP.GT.AND P0, PT, R3, 0x8, P4 ;  /* 0x000000080300780c */ /* 0x000fe20002704270 */
[-C--:B------:R-:W-:Y:S01]  /*5dc0*/  FMUL R85, R85, R88.reuse ;  /* 0x0000005855557220 */ /* 0x080fe20000400000 */
[----:B------:R-:W-:Y:S01]  /*5dd0*/  F2FP.TF32.F32.PACK_B R65, R65 ;  /* 0x00000041ff41723e */ /* 0x000fe200024050ff */
[-C--:B0-----:R-:W-:Y:S01]  /*5de0*/  FMUL R13, R62, R88.reuse ;  /* 0x000000583e0d7220 */ /* 0x081fe20000400000 */
[----:B------:R-:W-:Y:S01]  /*5df0*/  F2FP.TF32.F32.PACK_B R67, R67 ;  /* 0x00000043ff43723e */ /* 0x000fe200024050ff */
[-C--:B------:R-:W-:Y:S01]  /*5e00*/  FMUL R87, R87, R88.reuse ;  /* 0x0000005857577220 */ /* 0x080fe20000400000 */
[----:B------:R-:W-:Y:S01]  /*5e10*/  F2FP.TF32.F32.PACK_B R69, R69 ;  /* 0x00000045ff45723e */ /* 0x000fe200024050ff */
[-C--:B-1----:R-:W-:Y:S01]  /*5e20*/  FMUL R5, R64, R88.reuse ;  /* 0x0000005840057220 */ /* 0x082fe20000400000 */
[----:B------:R-:W-:Y:S01]  /*5e30*/  F2FP.TF32.F32.PACK_B R13, R13 ;  /* 0x0000000dff0d723e */ /* 0x000fe200024050ff */
[-C--:B------:R-:W-:Y:S01]  /*5e40*/  FMUL R25, R25, R88.reuse ;  /* 0x0000005819197220 */ /* 0x080fe20000400000 */
[----:B------:R-:W-:Y:S01]  /*5e50*/  F2FP.TF32.F32.PACK_B R71, R71 ;  /* 0x00000047ff47723e */ /* 0x000fe200024050ff */
[-C--:B------:R-:W-:Y:S01]  /*5e60*/  FMUL R27, R27, R88.reuse ;  /* 0x000000581b1b7220 */ /* 0x080fe20000400000 */
[----:B------:R-:W-:Y:S01]  /*5e70*/  F2FP.TF32.F32.PACK_B R5, R5 ;  /* 0x00000005ff05723e */ /* 0x000fe200024050ff */
[----:B------:R-:W-:Y:S01]  /*5e80*/  @P0 STG.E desc[UR36][R10.64+0x24], R63 ;  /* 0x0000243f0a000986 */ /* 0x000fe2000c101924 */
[----:B------:R-:W-:Y:S01]  /*5e90*/  ISETP.GT.AND P0, PT, R3, RZ, P3 ;  /* 0x000000ff0300720c */ /* 0x000fe20001f04270 */
[-C--:B------:R-:W-:Y:S01]  /*5ea0*/  FMUL R29, R29, R88.reuse ;  /* 0x000000581d1d7220 */ /* 0x080fe20000400000 */
[----:B------:R-:W-:Y:S01]  /*5eb0*/  F2FP.TF32.F32.PACK_B R73, R73 ;  /* 0x00000049ff49723e */ /* 0x000fe200024050ff */
[----:B------:R0:W-:Y:S01]  /*5ec0*/  @P1 STG.E desc[UR36][R10.64+0x20], R13 ;  /* 0x0000200d0a001986 */ /* 0x0001e2000c101924 */
[C---:B------:R-:W-:Y:S01]  /*5ed0*/  ISETP.GT.AND P1, PT, R4.reuse, 0x19, PT ;  /* 0x000000190400780c */ /* 0x040fe20003f24270 */
[-C--:B------:R-:W-:Y:S01]  /*5ee0*/  FMUL R31, R31, R88.reuse ;  /* 0x000000581f1f7220 */ /* 0x080fe20000400000 */
[----:B------:R-:W-:Y:S01]  /*5ef0*/  F2FP.TF32.F32.PACK_B R75, R75 ;  /* 0x0000004bff4b723e */ /* 0x000fe200024050ff */
[-C--:B------:R-:W-:Y:S01]  /*5f00*/  FMUL R33, R33, R88.reuse ;  /* 0x0000005821217220 */ /* 0x080fe20000400000 */
[C---:B------:R-:W-:Y:S01]  /*5f10*/  ISETP.GT.AND P5, PT, R4.reuse, 0x28, PT ;  /* 0x000000280400780c */ /* 0x040fe20003fa4270 */
[-C--:B------:R-:W-:Y:S01]  /*5f20*/  FMUL R35, R35, R88.reuse ;  /* 0x0000005823237220 */ /* 0x080fe20000400000 */
[----:B------:R-:W-:Y:S01]  /*5f30*/  ISETP.GT.AND P4, PT, R4, 0x29, PT ;  /* 0x000000290400780c */ /* 0x000fe20003f84270 */
[-C--:B------:R-:W-:Y:S01]  /*5f40*/  FMUL R37, R37, R88.reuse ;  /* 0x0000005825257220 */ /* 0x080fe20000400000 */
[----:B------:R-:W-:Y:S01]  /*5f50*/  F2FP.TF32.F32.PACK_B R77, R77 ;  /* 0x0000004dff4d723e */ /* 0x000fe200024050ff */
[----:B------:R1:W-:Y:S01]  /*5f60*/  @P0 STG.E desc[UR36][R8.64+0x40], R5 ;  /* 0x0000400508000986 */ /* 0x0003e2000c101924 */
[----:B------:R-:W-:Y:S01]  /*5f70*/  ISETP.GT.AND P0, PT, R3, RZ, P2 ;  /* 0x000000ff0300720c */ /* 0x000fe20001704270 */
[-C--:B0-----:R-:W-:Y:S01]  /*5f80*/  FMUL R13, R66, R88.reuse ;  /* 0x00000058420d7220 */ /* 0x081fe20000400000 */
[----:B------:R-:W-:Y:S01]  /*5f90*/  F2FP.TF32.F32.PACK_B R79, R79 ;  /* 0x0000004fff4f723e */ /* 0x000fe200024050ff */
[-C--:B------:R-:W-:Y:S01]  /*5fa0*/  FMUL R39, R39, R88.reuse ;  /* 0x0000005827277220 */ /* 0x080fe20000400000 */
[----:B------:R-:W-:Y:S01]  /*5fb0*/  F2FP.TF32.F32.PACK_B R81, R81 ;  /* 0x00000051ff51723e */ /* 0x000fe200024050ff */
[-C--:B------:R-:W-:Y:S01]  /*5fc0*/  FMUL R41, R41, R88.reuse ;  /* 0x0000005829297220 */ /* 0x080fe20000400000 */
[----:B------:R-:W-:Y:S01]  /*5fd0*/  F2FP.TF32.F32.PACK_B R13, R13 ;  /* 0x0000000dff0d723e */ /* 0x000fe200024050ff */
[-C--:B------:R-:W-:Y:S01]  /*5fe0*/  FMUL R43, R43, R88.reuse ;  /* 0x000000582b2b7220 */ /* 0x080fe20000400000 */
[----:B------:R-:W-:Y:S01]  /*5ff0*/  F2FP.TF32.F32.PACK_B R83, R83 ;  /* 0x00000053ff53723e */ /* 0x000fe200024050ff */
[-C--:B------:R-:W-:Y:S01]  /*6000*/  FMUL R45, R45, R88.reuse ;  /* 0x000000582d2d7220 */ /* 0x080fe20000400000 */
[----:B------:R-:W-:Y:S01]  /*6010*/  P2R R57, PR, RZ, 0x20 ;  /* 0x00000020ff397803 */ /* 0x000fe20000000000 */
[-C--:B-1----:R-:W-:Y:S01]  /*6020*/  FMUL R5, R68, R88.reuse ;  /* 0x0000005844057220 */ /* 0x082fe20000400000 */
[----:B------:R-:W-:Y:S01]  /*6030*/  P2R R56, PR, RZ, 0x10 ;  /* 0x00000010ff387803 */ /* 0x000fe20000000000 */
[----:B------:R-:W-:Y:S01]  /*6040*/  @P0 STG.E desc[UR36][R8.64+0x44], R65 ;  /* 0x0000444108000986 */ /* 0x000fe2000c101924 */
[----:B------:R-:W-:Y:S01]  /*6050*/  ISETP.GT.AND P0, PT, R3, 0x8, P3 ;  /* 0x000000080300780c */ /* 0x000fe20001f04270 */
[-C--:B------:R-:W-:Y:S01]  /*6060*/  FMUL R47, R47, R88.reuse ;  /* 0x000000582f2f7220 */ /* 0x080fe20000400000 */
[----:B------:R-:W-:Y:S01]  /*6070*/  F2FP.TF32.F32.PACK_B R5, R5 ;  /* 0x00000005ff05723e */ /* 0x000fe200024050ff */
[-C--:B------:R-:W-:Y:S01]  /*6080*/  FMUL R49, R49, R88.reuse ;  /* 0x0000005831317220 */ /* 0x080fe20000400000 */
[----:B------:R-:W-:Y:S01]  /*6090*/  ISETP.GT.AND P3, PT, R4, 0x30, PT ;  /* 0x000000300400780c */ /* 0x000fe20003f64270 */
[-C--:B------:R-:W-:Y:S01]  /*60a0*/  FMUL R51, R51, R88.reuse ;  /* 0x0000005833337220 */ /* 0x080fe20000400000 */
[----:B------:R-:W-:Y:S01]  /*60b0*/  F2FP.TF32.F32.PACK_B R85, R85 ;  /* 0x00000055ff55723e */ /* 0x000fe200024050ff */
[-C--:B------:R-:W-:Y:S01]  /*60c0*/  FMUL R53, R53, R88.reuse ;  /* 0x0000005835357220 */ /* 0x080fe20000400000 */
[----:B------:R-:W-:Y:S01]  /*60d0*/  F2FP.TF32.F32.PACK_B R87, R87 ;  /* 0x00000057ff57723e */ /* 0x000fe200024050ff */
[----:B------:R-:W-:Y:S01]  /*60e0*/  FMUL R55, R55, R88 ;  /* 0x0000005837377220 */ /* 0x000fe20000400000 */
[----:B------:R-:W-:-:S02]  /*60f0*/  F2FP.TF32.F32.PACK_B R25, R25 ;  /* 0x00000019ff19723e */ /* 0x000fc400024050ff */
[----:B------:R-:W-:Y:S01]  /*6100*/  F2FP.TF32.F32.PACK_B R27, R27 ;  /* 0x0000001bff1b723e */ /* 0x000fe200024050ff */
[----:B------:R0:W-:Y:S01]  /*6110*/  @P0 STG.E desc[UR36][R10.64+0x40], R13 ;  /* 0x0000400d0a000986 */ /* 0x0001e2000c101924 */
[----:B------:R-:W-:Y:S02]  /*6120*/  ISETP.GT.AND P0, PT, R3, 0x8, P2 ;  /* 0x000000080300780c */ /* 0x000fe40001704270 */
[----:B------:R-:W-:Y:S02]  /*6130*/  ISETP.GT.AND P2, PT, R4, 0x18, PT ;  /* 0x000000180400780c */ /* 0x000fe40003f44270 */
[----:B------:R-:W-:Y:S02]  /*6140*/  F2FP.TF32.F32.PACK_B R29, R29 ;  /* 0x0000001dff1d723e */ /* 0x000fe400024050ff */
[----:B------:R-:W-:Y:S02]  /*6150*/  F2FP.TF32.F32.PACK_B R31, R31 ;  /* 0x0000001fff1f723e */ /* 0x000fe400024050ff */
[----:B------:R-:W-:-:S02]  /*6160*/  F2FP.TF32.F32.PACK_B R33, R33 ;  /* 0x00000021ff21723e */ /* 0x000fc400024050ff */
[----:B------:R-:W-:Y:S01]  /*6170*/  F2FP.TF32.F32.PACK_B R35, R35 ;  /* 0x00000023ff23723e */ /* 0x000fe200024050ff */
[----:B0-----:R-:W-:Y:S01]  /*6180*/  FMUL R13, R70, R88 ;  /* 0x00000058460d7220 */ /* 0x001fe20000400000 */
[----:B------:R-:W-:Y:S01]  /*6190*/  F2FP.TF32.F32.PACK_B R37, R37 ;  /* 0x00000025ff25723e */ /* 0x000fe200024050ff */
[----:B------:R-:W-:Y:S01]  /*61a0*/  @P0 STG.E desc[UR36][R10.64+0x44], R67 ;  /* 0x000044430a000986 */ /* 0x000fe2000c101924 */
[----:B------:R-:W-:Y:S02]  /*61b0*/  ISETP.GT.AND P0, PT, R3, RZ, P2 ;  /* 0x000000ff0300720c */ /* 0x000fe40001704270 */
[----:B------:R-:W-:Y:S02]  /*61c0*/  F2FP.TF32.F32.PACK_B R13, R13 ;  /* 0x0000000dff0d723e */ /* 0x000fe400024050ff */
[----:B------:R-:W-:Y:S02]  /*61d0*/  F2FP.TF32.F32.PACK_B R39, R39 ;  /* 0x00000027ff27723e */ /* 0x000fe400024050ff */
[----:B------:R-:W-:-:S02]  /*61e0*/  F2FP.TF32.F32.PACK_B R41, R41 ;  /* 0x00000029ff29723e */ /* 0x000fc400024050ff */
[----:B------:R-:W-:Y:S02]  /*61f0*/  F2FP.TF32.F32.PACK_B R43, R43 ;  /* 0x0000002bff2b723e */ /* 0x000fe400024050ff */
[----:B------:R-:W-:Y:S02]  /*6200*/  F2FP.TF32.F32.PACK_B R45, R45 ;  /* 0x0000002dff2d723e */ /* 0x000fe400024050ff */
[----:B------:R-:W-:Y:S01]  /*6210*/  F2FP.TF32.F32.PACK_B R47, R47 ;  /* 0x0000002fff2f723e */ /* 0x000fe200024050ff */
[----:B------:R0:W-:Y:S01]  /*6220*/  @P0 STG.E desc[UR36][R8.64+0x60], R5 ;  /* 0x0000600508000986 */ /* 0x0001e2000c101924 */
[----:B------:R-:W-:Y:S02]  /*6230*/  ISETP.GT.AND P0, PT, R3, RZ, P1 ;  /* 0x000000ff0300720c */ /* 0x000fe40000f04270 */
[----:B------:R-:W-:Y:S02]  /*6240*/  F2FP.TF32.F32.PACK_B R49, R49 ;  /* 0x00000031ff31723e */ /* 0x000fe400024050ff */
[----:B------:R-:W-:-:S02]  /*6250*/  F2FP.TF32.F32.PACK_B R51, R51 ;  /* 0x00000033ff33723e */ /* 0x000fc400024050ff */
[----:B------:R-:W-:Y:S02]  /*6260*/  F2FP.TF32.F32.PACK_B R53, R53 ;  /* 0x00000035ff35723e */ /* 0x000fe400024050ff */
[----:B------:R-:W-:Y:S01]  /*6270*/  F2FP.TF32.F32.PACK_B R55, R55 ;  /* 0x00000037ff37723e */ /* 0x000fe200024050ff */
[----:B0-----:R-:W-:-:S04]  /*6280*/  FMUL R5, R72, R88 ;  /* 0x0000005848057220 */ /* 0x001fc80000400000 */
[----:B------:R-:W-:Y:S01]  /*6290*/  @P0 STG.E desc[UR36][R8.64+0x64], R69 ;  /* 0x0000644508000986 */ /* 0x000fe2000c101924 */
[----:B------:R-:W-:Y:S02]  /*62a0*/  ISETP.GT.AND P0, PT, R3, 0x8, P2 ;  /* 0x000000080300780c */ /* 0x000fe40001704270 */
[----:B------:R-:W-:Y:S02]  /*62b0*/  ISETP.GT.AND P2, PT, R4, 0x20, PT ;  /* 0x000000200400780c */ /* 0x000fe40003f44270 */
[----:B------:R-:W-:-:S09]  /*62c0*/  F2FP.TF32.F32.PACK_B R5, R5 ;  /* 0x00000005ff05723e */ /* 0x000fd200024050ff */
[----:B------:R0:W-:Y:S01]  /*62d0*/  @P0 STG.E desc[UR36][R10.64+0x60], R13 ;  /* 0x0000600d0a000986 */ /* 0x0001e2000c101924 */
[----:B------:R-:W-:Y:S02]  /*62e0*/  ISETP.GT.AND P0, PT, R3, 0x8, P1 ;  /* 0x000000080300780c */ /* 0x000fe40000f04270 */
[----:B------:R-:W-:Y:S01]  /*62f0*/  ISETP.GT.AND P1, PT, R4, 0x21, PT ;  /* 0x000000210400780c */ /* 0x000fe20003f24270 */
[----:B0-----:R-:W-:-:S10]  /*6300*/  FMUL R13, R74, R88 ;  /* 0x000000584a0d7220 */ /* 0x001fd40000400000 */
[----:B------:R-:W-:Y:S01]  /*6310*/  @P0 STG.E desc[UR36][R10.64+0x64], R71 ;  /* 0x000064470a000986 */ /* 0x000fe2000c101924 */
[----:B------:R-:W-:Y:S02]  /*6320*/  ISETP.GT.AND P0, PT, R3, RZ, P2 ;  /* 0x000000ff0300720c */ /* 0x000fe40001704270 */
[----:B------:R-:W-:-:S11]  /*6330*/  F2FP.TF32.F32.PACK_B R13, R13 ;  /* 0x0000000dff0d723e */ /* 0x000fd600024050ff */
[----:B------:R0:W-:Y:S01]  /*6340*/  @P0 STG.E desc[UR36][R8.64+0x80], R5 ;  /* 0x0000800508000986 */ /* 0x0001e2000c101924 */
[----:B------:R-:W-:Y:S01]  /*6350*/  ISETP.GT.AND P0, PT, R3, RZ, P1 ;  /* 0x000000ff0300720c */ /* 0x000fe20000f04270 */
[----:B0-----:R-:W-:-:S12]  /*6360*/  FMUL R5, R76, R88 ;  /* 0x000000584c057220 */ /* 0x001fd80000400000 */
[----:B------:R-:W-:Y:S01]  /*6370*/  @P0 STG.E desc[UR36][R8.64+0x84], R73 ;  /* 0x0000844908000986 */ /* 0x000fe2000c101924 */
[----:B------:R-:W-:Y:S02]  /*6380*/  ISETP.GT.AND P0, PT, R3, 0x8, P2 ;  /* 0x000000080300780c */ /* 0x000fe40001704270 */
[----:B------:R-:W-:Y:S02]  /*6390*/  F2FP.TF32.F32.PACK_B R5, R5 ;  /* 0x00000005ff05723e */ /* 0x000fe400024050ff */
[----:B------:R-:W-:-:S09]  /*63a0*/  ISETP.GT.AND P2, PT, R4, 0x38, PT ;  /* 0x000000380400780c */ /* 0x000fd20003f44270 */
[----:B------:R0:W-:Y:S01]  /*63b0*/  @P0 STG.E desc[UR36][R10.64+0x80], R13 ;  /* 0x0000800d0a000986 */ /* 0x0001e2000c101924 */
[----:B------:R-:W-:Y:S01]  /*63c0*/  ISETP.GT.AND P0, PT, R3, 0x8, P1 ;  /* 0x000000080300780c */ /* 0x000fe20000f04270 */
[----:B0-----:R-:W-:-:S12]  /*63d0*/  FMUL R13, R78, R88 ;  /* 0x000000584e0d7220 */ /* 0x001fd80000400000 */
        /* <DEDUP_REMOVED lines=8> */
[----:B------:R-:W-:-:S11]  /*6460*/  F2FP.TF32.F32.PACK_B R5, R5 ;  /* 0x00000005ff05723e */ /* 0x000fd600024050ff */
[----:B------:R0:W-:Y:S01]  /*6470*/  @P0 STG.E desc[UR36][R10.64+0xa0], R13 ;  /* 0x0000a00d0a000986 */ /* 0x0001e2000c101924 */
[C---:B------:R-:W-:Y:S02]  /*6480*/  ISETP.GT.AND P0, PT, R3.reuse, 0x8, P4 ;  /* 0x000000080300780c */ /* 0x040fe40002704270 */
[----:B------:R-:W-:Y:S01]  /*6490*/  ISETP.GT.AND P4, PT, R3, 0x8, P2 ;  /* 0x000000080300780c */ /* 0x000fe20001784270 */
[----:B0-----:R-:W-:-:S10]  /*64a0*/  FMUL R13, R82, R88 ;  /* 0x00000058520d7220 */ /* 0x001fd40000400000 */
[----:B------:R-:W-:Y:S01]  /*64b0*/  @P0 STG.E desc[UR36][R10.64+0xa4], R79 ;  /* 0x0000a44f0a000986 */ /* 0x000fe2000c101924 */
[----:B------:R-:W-:Y:S02]  /*64c0*/  ISETP.GT.AND P0, PT, R3, RZ, P3 ;  /* 0x000000ff0300720c */ /* 0x000fe40001f04270 */
[----:B------:R-:W-:-:S11]  /*64d0*/  F2FP.TF32.F32.PACK_B R13, R13 ;  /* 0x0000000dff0d723e */ /* 0x000fd600024050ff */
[----:B------:R0:W-:Y:S01]  /*64e0*/  @P0 STG.E desc[UR36][R8.64+0xc0], R5 ;  /* 0x0000c00508000986 */ /* 0x0001e2000c101924 */
[----:B------:R-:W-:-:S04]  /*64f0*/  ISETP.GT.AND P0, PT, R4, 0x31, PT ;  /* 0x000000310400780c */ /* 0x000fc80003f04270 */
[----:B------:R-:W-:Y:S01]  /*6500*/  ISETP.GT.AND P1, PT, R3, RZ, P0 ;  /* 0x000000ff0300720c */ /* 0x000fe20000724270 */
[----:B0-----:R-:W-:-:S05]  /*6510*/  FMUL R5, R84, R88 ;  /* 0x0000005854057220 */ /* 0x001fca0000400000 */
[----:B------:R-:W-:-:S07]  /*6520*/  F2FP.TF32.F32.PACK_B R5, R5 ;  /* 0x00000005ff05723e */ /* 0x000fce00024050ff */
[----:B------:R-:W-:Y:S01]  /*6530*/  @P1 STG.E desc[UR36][R8.64+0xc4], R81 ;  /* 0x0000c45108001986 */ /* 0x000fe2000c101924 */
[----:B------:R-:W-:-:S13]  /*6540*/  ISETP.GT.AND P1, PT, R3, 0x8, P3 ;  /* 0x000000080300780c */ /* 0x000fda0001f24270 */
[----:B------:R0:W-:Y:S01]  /*6550*/  @P1 STG.E desc[UR36][R10.64+0xc0], R13 ;  /* 0x0000c00d0a001986 */ /* 0x0001e2000c101924 */
[----:B------:R-:W-:-:S13]  /*6560*/  ISETP.GT.AND P1, PT, R3, 0x8, P0 ;  /* 0x000000080300780c */ /* 0x000fda0000724270 */
[----:B------:R-:W-:Y:S01]  /*6570*/  @P1 STG.E desc[UR36][R10.64+0xc4], R83 ;  /* 0x0000c4530a001986 */ /* 0x000fe2000c101924 */
[----:B------:R-:W-:-:S05]  /*6580*/  IADD3 R14, P1, R101, R10, RZ ;  /* 0x0000000a650e7210 */ /* 0x000fca0007f3e0ff */
[----:B------:R-:W-:Y:S01]  /*6590*/  IMAD.X R15, R19, 0x1, R11, P1 ;  /* 0x00000001130f7824 */ /* 0x000fe200008e060b */
[----:B------:R-:W-:-:S13]  /*65a0*/  ISETP.GT.AND P1, PT, R3, RZ, P2 ;  /* 0x000000ff0300720c */ /* 0x000fda0001724270 */
[----:B------:R1:W-:Y:S01]  /*65b0*/  @P1 STG.E desc[UR36][R8.64+0xe0], R5 ;  /* 0x0000e00508001986 */ /* 0x0003e2000c101924 */
[----:B------:R-:W-:-:S05]  /*65c0*/  IADD3 R20, P1, R101, R10, RZ ;  /* 0x0000000a65147210 */ /* 0x000fca0007f3e0ff */
[----:B------:R-:W-:Y:S01]  /*65d0*/  IMAD.X R21, R19, 0x1, R11, P1 ;  /* 0x0000000113157824 */ /* 0x000fe200008e060b */
[----:B------:R-:W-:-:S05]  /*65e0*/  IADD3 R12, P1, R101, R8, RZ ;  /* 0x00000008650c7210 */ /* 0x000fca0007f3e0ff */
[----:B0-----:R-:W-:Y:S01]  /*65f0*/  IMAD.X R13, R19, 0x1, R9, P1 ;  /* 0x00000001130d7824 */ /* 0x001fe200008e0609 */
[----:B------:R-:W-:Y:S01]  /*6600*/  ISETP.GT.AND P1, PT, R4, 0x39, PT ;  /* 0x000000390400780c */ /* 0x000fe20003f24270 */
[-C--:B-1----:R-:W-:Y:S01]  /*6610*/  FMUL R5, R86, R88.reuse ;  /* 0x0000005856057220 */ /* 0x082fe20000400000 */
[----:B------:R-:W-:Y:S02]  /*6620*/  FMUL R19, R24, R88 ;  /* 0x0000005818137220 */ /* 0x000fe40000400000 */
[----:B------:R-:W-:Y:S02]  /*6630*/  ISETP.GT.AND P5, PT, R3, RZ, P1 ;  /* 0x000000ff0300720c */ /* 0x000fe40000fa4270 */
[----:B------:R-:W-:Y:S02]  /*6640*/  F2FP.TF32.F32.PACK_B R5, R5 ;  /* 0x00000005ff05723e */ /* 0x000fe400024050ff */
[----:B------:R-:W-:-:S09]  /*6650*/  F2FP.TF32.F32.PACK_B R19, R19 ;  /* 0x00000013ff13723e */ /* 0x000fd200024050ff */
[----:B------:R-:W-:Y:S01]  /*6660*/  @P5 STG.E desc[UR36][R8.64+0xe4], R85 ;  /* 0x0000e45508005986 */ /* 0x000fe2000c101924 */
[----:B------:R-:W-:-:S03]  /*6670*/  ISETP.GT.AND P5, PT, R4, 0x1, PT ;  /* 0x000000010400780c */ /* 0x000fc60003fa4270 */
[----:B------:R0:W-:Y:S01]  /*6680*/  @P4 STG.E desc[UR36][R10.64+0xe0], R5 ;  /* 0x0000e0050a004986 */ /* 0x0001e2000c101924 */
[C---:B------:R-:W-:Y:S02]  /*6690*/  ISETP.GT.AND P4, PT, R3.reuse, 0x8, P1 ;  /* 0x000000080300780c */ /* 0x040fe40000f84270 */
[----:B------:R-:W-:Y:S01]  /*66a0*/  ISETP.GT.AND P5, PT, R3, 0x80, P5 ;  /* 0x000000800300780c */ /* 0x000fe20002fa4270 */
[----:B0-----:R-:W-:-:S10]  /*66b0*/  FMUL R5, R26, R88 ;  /* 0x000000581a057220 */ /* 0x001fd40000400000 */
[----:B------:R0:W-:Y:S01]  /*66c0*/  @P4 STG.E desc[UR36][R10.64+0xe4], R87 ;  /* 0x0000e4570a004986 */ /* 0x0001e2000c101924 */
[C---:B------:R-:W-:Y:S01]  /*66d0*/  ISETP.GT.AND P4, PT, R3.reuse, 0x80, P6 ;  /* 0x000000800300780c */ /* 0x040fe20003784270 */
[----:B------:R-:W-:Y:S01]  /*66e0*/  @P5 IMAD.MOV.U32 R8, RZ, RZ, R12 ;  /* 0x000000ffff085224 */ /* 0x000fe200078e000c */
[----:B------:R-:W-:Y:S01]  /*66f0*/  ISETP.GT.AND P6, PT, R3, 0x88, P6 ;  /* 0x000000880300780c */ /* 0x000fe200037c4270 */
[----:B------:R-:W-:Y:S01]  /*6700*/  @P5 IMAD.MOV.U32 R9, RZ, RZ, R13 ;  /* 0x000000ffff095224 */ /* 0x000fe200078e000d */
[----:B------:R-:W-:Y:S01]  /*6710*/  F2FP.TF32.F32.PACK_B R5, R5 ;  /* 0x00000005ff05723e */ /* 0x000fe200024050ff */
[----:B0-----:R-:W-:-:S08]  /*6720*/  FMUL R11, R28, R88 ;  /* 0x000000581c0b7220 */ /* 0x001fd00000400000 */
[----:B------:R0:W-:Y:S01]  /*6730*/  @P4 STG.E desc[UR36][R12.64], R19 ;  /* 0x000000130c004986 */ /* 0x0001e2000c101924 */
[----:B------:R-:W-:Y:S02]  /*6740*/  ISETP.NE.AND P4, PT, R56, RZ, PT ;  /* 0x000000ff3800720c */ /* 0x000fe40003f85270 */
[----:B------:R-:W-:Y:S01]  /*6750*/  F2FP.TF32.F32.PACK_B R11, R11 ;  /* 0x0000000bff0b723e */ /* 0x000fe200024050ff */
[----:B------:R-:W-:Y:S01]  /*6760*/  @P5 STG.E desc[UR36][R8.64+0x4], R25 ;  /* 0x0000041908005986 */ /* 0x000fe2000c101924 */
[----:B------:R-:W-:-:S03]  /*6770*/  ISETP.NE.AND P5, PT, R57, RZ, PT ;  /* 0x000000ff3900720c */ /* 0x000fc60003fa5270 */
[----:B------:R1:W-:Y:S01]  /*6780*/  @P6 STG.E desc[UR36][R14.64], R5 ;  /* 0x000000050e006986 */ /* 0x0003e2000c101924 */
[----:B------:R-:W-:Y:S01]  /*6790*/  ISETP.GT.AND P6, PT, R4, 0x1, PT ;  /* 0x000000010400780c */ /* 0x000fe20003fc4270 */
[----:B0-----:R-:W-:-:S03]  /*67a0*/  FMUL R19, R52, R88 ;  /* 0x0000005834137220 */ /* 0x001fc60000400000 */
[----:B------:R-:W-:Y:S02]  /*67b0*/  ISETP.GT.AND P6, PT, R3, 0x88, P6 ;  /* 0x000000880300780c */ /* 0x000fe400037c4270 */
[----:B------:R-:W-:Y:S01]  /*67c0*/  F2FP.TF32.F32.PACK_B R19, R19 ;  /* 0x00000013ff13723e */ /* 0x000fe200024050ff */
[-C--:B-1----:R-:W-:Y:S01]  /*67d0*/  FMUL R5, R30, R88.reuse ;  /* 0x000000581e057220 */ /* 0x082fe20000400000 */
[----:B------:R-:W-:-:S04]  /*67e0*/  FMUL R15, R50, R88 ;  /* 0x00000058320f7220 */ /* 0x000fc80000400000 */
[----:B------:R-:W-:-:S05]  /*67f0*/  F2FP.TF32.F32.PACK_B R5, R5 ;  /* 0x00000005ff05723e */ /* 0x000fca00024050ff */
[----:B------:R-:W-:Y:S01]  /*6800*/  @P6 STG.E desc[UR36][R20.64+0x4], R27 ;  /* 0x0000041b14006986 */ /* 0x000fe2000c101924 */
[----:B------:R-:W-:Y:S02]  /*6810*/  ISETP.GT.AND P6, PT, R4, 0x8, PT ;  /* 0x000000080400780c */ /* 0x000fe40003fc4270 */
[----:B------:R-:W-:Y:S02]  /*6820*/  F2FP.TF32.F32.PACK_B R15, R15 ;  /* 0x0000000fff0f723e */ /* 0x000fe400024050ff */
[----:B------:R-:W-:-:S13]  /*6830*/  ISETP.GT.AND P6, PT, R3, 0x80, P6 ;  /* 0x000000800300780c */ /* 0x000fda00037c4270 */
[----:B------:R-:W-:Y:S02]  /*6840*/  @P6 IMAD.MOV.U32 R8, RZ, RZ, R12 ;  /* 0x000000ffff086224 */ /* 0x000fe400078e000c */
[----:B------:R-:W-:-:S05]  /*6850*/  @P6 IMAD.MOV.U32 R9, RZ, RZ, R13 ;  /* 0x000000ffff096224 */ /* 0x000fca00078e000d */
[----:B------:R0:W-:Y:S01]  /*6860*/  @P6 STG.E desc[UR36][R8.64+0x20], R11 ;  /* 0x0000200b08006986 */ /* 0x0001e2000c101924 */
[----:B------:R-:W-:-:S04]  /*6870*/  ISETP.GT.AND P6, PT, R4, 0x9, PT ;  /* 0x000000090400780c */ /* 0x000fc80003fc4270 */
[----:B------:R-:W-:Y:S01]  /*6880*/  ISETP.GT.AND P6, PT, R3, 0x80, P6 ;  /* 0x000000800300780c */ /* 0x000fe200037c4270 */
[----:B0-----:R-:W-:-:S05]  /*6890*/  FMUL R11, R32, R88 ;  /* 0x00000058200b7220 */ /* 0x001fca0000400000 */
[----:B------:R-:W-:-:S07]  /*68a0*/  F2FP.TF32.F32.PACK_B R11, R11 ;  /* 0x0000000bff0b723e */ /* 0x000fce00024050ff */
[----:B------:R-:W-:Y:S02]  /*68b0*/  @P6 IMAD.MOV.U32 R8, RZ, RZ, R12 ;  /* 0x000000ffff086224 */ /* 0x000fe400078e000c */
[----:B------:R-:W-:-:S05]  /*68c0*/  @P6 IMAD.MOV.U32 R9, RZ, RZ, R13 ;  /* 0x000000ffff096224 */ /* 0x000fca00078e000d */
[----:B------:R-:W-:Y:S01]  /*68d0*/  @P6 STG.E desc[UR36][R8.64+0x24], R29 ;  /* 0x0000241d08006986 */ /* 0x000fe2000c101924 */
[----:B------:R-:W-:-:S04]  /*68e0*/  ISETP.GT.AND P6, PT, R4, 0x8, PT ;  /* 0x000000080400780c */ /* 0x000fc80003fc4270 */
[----:B------:R-:W-:-:S13]  /*68f0*/  ISETP.GT.AND P6, PT, R3, 0x88, P6 ;  /* 0x000000880300780c */ /* 0x000fda00037c4270 */
[----:B------:R0:W-:Y:S01]  /*6900*/  @P6 STG.E desc[UR36][R6.64+0x20], R5 ;  /* 0x0000200506006986 */ /* 0x0001e2000c101924 */
[----:B------:R-:W-:-:S04]  /*6910*/  ISETP.GT.AND P6, PT, R4, 0x9, PT ;  /* 0x000000090400780c */ /* 0x000fc80003fc4270 */
[----:B------:R-:W-:Y:S01]  /*6920*/  ISETP.GT.AND P6, PT, R3, 0x88, P6 ;  /* 0x000000880300780c */ /* 0x000fe200037c4270 */
[----:B0-----:R-:W-:-:S05]  /*6930*/  FMUL R5, R34, R88 ;  /* 0x0000005822057220 */ /* 0x001fca0000400000 */
[----:B------:R-:W-:-:S07]  /*6940*/  F2FP.TF32.F32.PACK_B R5, R5 ;  /* 0x00000005ff05723e */ /* 0x000fce00024050ff */
[----:B------:R-:W-:Y:S01]  /*6950*/  @P6 STG.E desc[UR36][R6.64+0x24], R31 ;  /* 0x0000241f06006986 */ /* 0x000fe2000c101924 */
[----:B------:R-:W-:-:S04]  /*6960*/  ISETP.GT.AND P6, PT, R4, 0x10, PT ;  /* 0x000000100400780c */ /* 0x000fc80003fc4270 */
        /* <DEDUP_REMOVED lines=50> */
[----:B------:R0:W-:Y:S01]  /*6c90*/  @P6 STG.E desc[UR36][R8.64+0x84], R41 ;  /* 0x0000842908006986 */ /* 0x0001e2000c101924 */
[----:B------:R-:W-:-:S04]  /*6ca0*/  ISETP.GT.AND P6, PT, R4, 0x20, PT ;  /* 0x000000200400780c */ /* 0x000fc80003fc4270 */
[----:B------:R-:W-:Y:S01]  /*6cb0*/  ISETP.GT.AND P6, PT, R3, 0x88, P6 ;  /* 0x000000880300780c */ /* 0x000fe200037c4270 */
[----:B0-----:R-:W-:-:S05]  /*6cc0*/  FMUL R9, R44, R88 ;  /* 0x000000582c097220 */ /* 0x001fca0000400000 */
[----:B------:R-:W-:-:S07]  /*6cd0*/  F2FP.TF32.F32.PACK_B R9, R9 ;  /* 0x00000009ff09723e */ /* 0x000fce00024050ff */
[----:B------:R0:W-:Y:S01]  /*6ce0*/  @P6 STG.E desc[UR36][R6.64+0x80], R5 ;  /* 0x0000800506006986 */ /* 0x0001e2000c101924 */
[----:B------:R-:W-:-:S04]  /*6cf0*/  ISETP.GT.AND P6, PT, R4, 0x21, PT ;  /* 0x000000210400780c */ /* 0x000fc80003fc4270 */
[----:B------:R-:W-:-:S13]  /*6d00*/  ISETP.GT.AND P6, PT, R3, 0x88, P6 ;  /* 0x000000880300780c */ /* 0x000fda00037c4270 */
[----:B------:R-:W-:Y:S02]  /*6d10*/  @P6 IMAD.MOV.U32 R4, RZ, RZ, R6 ;  /* 0x000000ffff046224 */ /* 0x000fe400078e0006 */
[----:B0-----:R-:W-:-:S05]  /*6d20*/  @P6 IMAD.MOV.U32 R5, RZ, RZ, R7 ;  /* 0x000000ffff056224 */ /* 0x001fca00078e0007 */
[----:B------:R0:W-:Y:S01]  /*6d30*/  @P6 STG.E desc[UR36][R4.64+0x84], R43 ;  /* 0x0000842b04006986 */ /* 0x0001e2000c101924 */
[C---:B------:R-:W-:Y:S02]  /*6d40*/  ISETP.GT.AND P6, PT, R3.reuse, 0x80, P5 ;  /* 0x000000800300780c */ /* 0x040fe40002fc4270 */
[----:B------:R-:W-:-:S11]  /*6d50*/  ISETP.GT.AND P5, PT, R3, 0x88, P5 ;  /* 0x000000880300780c */ /* 0x000fd60002fa4270 */
[----:B0-----:R-:W-:Y:S02]  /*6d60*/  @P6 IMAD.MOV.U32 R4, RZ, RZ, R12 ;  /* 0x000000ffff046224 */ /* 0x001fe400078e000c */
[----:B------:R-:W-:-:S05]  /*6d70*/  @P6 IMAD.MOV.U32 R5, RZ, RZ, R13 ;  /* 0x000000ffff056224 */ /* 0x000fca00078e000d */
[----:B------:R0:W-:Y:S01]  /*6d80*/  @P6 STG.E desc[UR36][R4.64+0xa0], R9 ;  /* 0x0000a00904006986 */ /* 0x0001e2000c101924 */
[C---:B------:R-:W-:Y:S02]  /*6d90*/  ISETP.GT.AND P6, PT, R3.reuse, 0x80, P4 ;  /* 0x000000800300780c */ /* 0x040fe400027c4270 */
[----:B------:R-:W-:Y:S01]  /*6da0*/  ISETP.GT.AND P4, PT, R3, 0x88, P4 ;  /* 0x000000880300780c */ /* 0x000fe20002784270 */
[----:B0-----:R-:W-:-:S10]  /*6db0*/  FMUL R9, R48, R88 ;  /* 0x0000005830097220 */ /* 0x001fd40000400000 */
[----:B------:R-:W-:Y:S02]  /*6dc0*/  @P6 IMAD.MOV.U32 R4, RZ, RZ, R12 ;  /* 0x000000ffff046224 */ /* 0x000fe400078e000c */
[----:B------:R-:W-:Y:S01]  /*6dd0*/  @P6 IMAD.MOV.U32 R5, RZ, RZ, R13 ;  /* 0x000000ffff056224 */ /* 0x000fe200078e000d */
[----:B------:R-:W-:-:S04]  /*6de0*/  F2FP.TF32.F32.PACK_B R9, R9 ;  /* 0x00000009ff09723e */ /* 0x000fc800024050ff */
[----:B------:R0:W-:Y:S02]  /*6df0*/  @P6 STG.E desc[UR36][R4.64+0xa4], R45 ;  /* 0x0000a42d04006986 */ /* 0x0001e4000c101924 */
[----:B0-----:R-:W-:Y:S02]  /*6e00*/  @P5 IMAD.MOV.U32 R4, RZ, RZ, R6 ;  /* 0x000000ffff045224 */ /* 0x001fe400078e0006 */
[----:B------:R-:W-:-:S05]  /*6e10*/  @P5 IMAD.MOV.U32 R5, RZ, RZ, R7 ;  /* 0x000000ffff055224 */ /* 0x000fca00078e0007 */
[----:B------:R0:W-:Y:S01]  /*6e20*/  @P5 STG.E desc[UR36][R4.64+0xa0], R11 ;  /* 0x0000a00b04005986 */ /* 0x0001e2000c101924 */
[C---:B------:R-:W-:Y:S02]  /*6e30*/  ISETP.GT.AND P5, PT, R3.reuse, 0x80, P3 ;  /* 0x000000800300780c */ /* 0x040fe40001fa4270 */
[----:B------:R-:W-:Y:S01]  /*6e40*/  ISETP.GT.AND P3, PT, R3, 0x88, P3 ;  /* 0x000000880300780c */ /* 0x000fe20001f64270 */
[----:B0-----:R-:W-:Y:S02]  /*6e50*/  @P4 IMAD.MOV.U32 R4, RZ, RZ, R6 ;  /* 0x000000ffff044224 */ /* 0x001fe400078e0006 */
[----:B------:R-:W-:Y:S01]  /*6e60*/  FMUL R11, R54, R88 ;  /* 0x00000058360b7220 */ /* 0x000fe20000400000 */
[----:B------:R-:W-:-:S04]  /*6e70*/  @P4 IMAD.MOV.U32 R5, RZ, RZ, R7 ;  /* 0x000000ffff054224 */ /* 0x000fc800078e0007 */
[----:B------:R-:W-:Y:S01]  /*6e80*/  F2FP.TF32.F32.PACK_B R11, R11 ;  /* 0x0000000bff0b723e */ /* 0x000fe200024050ff */
[----:B------:R0:W-:Y:S01]  /*6e90*/  @P4 STG.E desc[UR36][R4.64+0xa4], R47 ;  /* 0x0000a42f04004986 */ /* 0x0001e2000c101924 */
[C---:B------:R-:W-:Y:S02]  /*6ea0*/  ISETP.GT.AND P4, PT, R3.reuse, 0x80, P0 ;  /* 0x000000800300780c */ /* 0x040fe40000784270 */
[----:B------:R-:W-:Y:S01]  /*6eb0*/  ISETP.GT.AND P0, PT, R3, 0x88, P0 ;  /* 0x000000880300780c */ /* 0x000fe20000704270 */
[----:B0-----:R-:W-:Y:S02]  /*6ec0*/  @P5 IMAD.MOV.U32 R4, RZ, RZ, R12 ;  /* 0x000000ffff045224 */ /* 0x001fe400078e000c */
[----:B------:R-:W-:-:S05]  /*6ed0*/  @P5 IMAD.MOV.U32 R5, RZ, RZ, R13 ;  /* 0x000000ffff055224 */ /* 0x000fca00078e000d */
        /* <DEDUP_REMOVED lines=10> */
[----:B------:R0:W-:Y:S02]  /*6f80*/  @P3 STG.E desc[UR36][R4.64+0xc0], R15 ;  /* 0x0000c00f04003986 */ /* 0x0001e4000c101924 */
[----:B0-----:R-:W-:Y:S02]  /*6f90*/  @P0 IMAD.MOV.U32 R4, RZ, RZ, R6 ;  /* 0x000000ffff040224 */ /* 0x001fe400078e0006 */
[----:B------:R-:W-:-:S05]  /*6fa0*/  @P0 IMAD.MOV.U32 R5, RZ, RZ, R7 ;  /* 0x000000ffff050224 */ /* 0x000fca00078e0007 */
[----:B------:R0:W-:Y:S02]  /*6fb0*/  @P0 STG.E desc[UR36][R4.64+0xc4], R51 ;  /* 0x0000c43304000986 */ /* 0x0001e4000c101924 */
[----:B0-----:R-:W-:Y:S02]  /*6fc0*/  @P5 IMAD.MOV.U32 R4, RZ, RZ, R12 ;  /* 0x000000ffff045224 */ /* 0x001fe400078e000c */
[----:B------:R-:W-:-:S05]  /*6fd0*/  @P5 IMAD.MOV.U32 R5, RZ, RZ, R13 ;  /* 0x000000ffff055224 */ /* 0x000fca00078e000d */
[----:B------:R0:W-:Y:S04]  /*6fe0*/  @P5 STG.E desc[UR36][R4.64+0xe0], R19 ;  /* 0x0000e01304005986 */ /* 0x0001e8000c101924 */
[----:B------:R1:W-:Y:S01]  /*6ff0*/  @P4 STG.E desc[UR36][R12.64+0xe4], R53 ;  /* 0x0000e4350c004986 */ /* 0x0003e2000c101924 */
[----:B0-----:R-:W-:Y:S02]  /*7000*/  @P2 IMAD.MOV.U32 R4, RZ, RZ, R6 ;  /* 0x000000ffff042224 */ /* 0x001fe400078e0006 */
[----:B------:R-:W-:-:S05]  /*7010*/  @P2 IMAD.MOV.U32 R5, RZ, RZ, R7 ;  /* 0x000000ffff052224 */ /* 0x000fca00078e0007 */
[----:B------:R1:W-:Y:S04]  /*7020*/  @P2 STG.E desc[UR36][R4.64+0xe0], R11 ;  /* 0x0000e00b04002986 */ /* 0x0003e8000c101924 */
[----:B------:R1:W-:Y:S02]  /*7030*/  @P1 STG.E desc[UR36][R6.64+0xe4], R55 ;  /* 0x0000e43706001986 */ /* 0x0003e4000c101924 */
.L_x_152:
[----:B------:R-:W-:Y:S05]  /*7040*/  BSYNC B0 ;  /* 0x0000000000007941 */ /* 0x000fea0003800000 */
.L_x_28:
[----:B------:R-:W-:Y:S01]  /*7050*/  IADD3 R16, P0, R16, UR38, RZ ;  /* 0x0000002610107c10 */ /* 0x000fe2000ff1e0ff */
[----:B------:R-:W-:Y:S01]  /*7060*/  ULDC.64 UR4, c[0x0][0x650] ;  /* 0x0001940000047ab9 */ /* 0x000fe20000000a00 */
[----:B------:R-:W-:Y:S01]  /*7070*/  PRMT R3, RZ, 0x7610, R3 ;  /* 0x00007610ff037816 */ /* 0x000fe20000000003 */
[----:B-----5:R-:W-:Y:S01]  /*7080*/  IMAD.MOV.U32 R101, RZ, RZ, -0x1 ;  /* 0xffffffffff657424 */ /* 0x020fe200078e00ff */
[----:B------:R-:W-:Y:S01]  /*7090*/  IADD3.X R17, R17, UR41, RZ, P0, !PT ;  /* 0x0000002911117c10 */ /* 0x000fe200087fe4ff */
[----:B------:R-:W-:Y:S01]  /*70a0*/  IMAD.MOV.U32 R19, RZ, RZ, -0x1 ;  /* 0xffffffffff137424 */ /* 0x000fe200078e00ff */
[----:B------:R-:W-:-:S04]  /*70b0*/  ISETP.GE.U32.AND P0, PT, R16, UR4, PT ;  /* 0x0000000410007c0c */ /* 0x000fc8000bf06070 */
[----:B------:R-:W-:-:S13]  /*70c0*/  ISETP.GE.U32.AND.EX P0, PT, R17, UR5, PT, P0 ;  /* 0x0000000511007c0c */ /* 0x000fda000bf06100 */
[----:B------:R-:W-:Y:S05]  /*70d0*/  @P0 BRA `(.L_x_153) ;  /* 0x00000004004c0947 */ /* 0x000fea0003800000 */
[----:B-1----:R-:W1:Y:S01]  /*70e0*/  LDC.64 R10, c[0x0][0x628] ;  /* 0x00018a00ff0a7b82 */ /* 0x002e620000000a00 */
[----:B0-23--:R-:W0:Y:S01]  /*70f0*/  S2R R12, SR_CTAID.X ;  /* 0x00000000000c7919 */ /* 0x00de220000002500 */
[----:B------:R-:W-:Y:S02]  /*7100*/  IMAD.MOV.U32 R8, RZ, RZ, R16 ;  /* 0x000000ffff087224 */ /* 0x000fe400078e0010 */
[----:B------:R-:W-:Y:S01]  /*7110*/  IMAD.MOV.U32 R9, RZ, RZ, R17 ;  /* 0x000000ffff097224 */ /* 0x000fe200078e0011 */
[----:B------:R-:W2:Y:S03]  /*7120*/  S2R R20, SR_CTAID.Y ;  /* 0x0000000000147919 */ /* 0x000ea60000002600 */
[----:B------:R-:W3:Y:S08]  /*7130*/  LDC R0, c[0x0][0x630] ;  /* 0x00018c00ff007b82 */ /* 0x000ef00000000800 */
[----:B------:R-:W0:Y:S01]  /*7140*/  LDC.64 R14, c[0x0][0x620] ;  /* 0x00018800ff0e7b82 */ /* 0x000e220000000a00 */
[----:B-1----:R-:W-:-:S04]  /*7150*/  ISETP.NE.U32.AND P0, PT, R10, RZ, PT ;  /* 0x000000ff0a00720c */ /* 0x002fc80003f05070 */
[----:B------:R-:W-:-:S13]  /*7160*/  ISETP.NE.AND.EX P0, PT, R11, RZ, PT, P0 ;  /* 0x000000ff0b00720c */ /* 0x000fda0003f05300 */
[----:B0-23--:R-:W-:Y:S05]  /*7170*/  @!P0 BRA `(.L_x_154) ;  /* 0x0000000000288947 */ /* 0x00dfea0003800000 */
        /* <DEDUP_REMOVED lines=10> */
.L_x_154:
[-CC-:B------:R-:W-:Y:S01]  /*7220*/  SHF.R.U64 R19, R8, R0.reuse, R9.reuse ;  /* 0x0000000008137219 */ /* 0x180fe20000001209 */
[----:B------:R-:W0:Y:S01]  /*7230*/  LDC.64 R26, c[0x0][0x640] ;  /* 0x00019000ff1a7b82 */ /* 0x000e220000000a00 */
[----:B------:R-:W-:Y:S01]  /*7240*/  SHF.R.U32.HI R0, RZ, R0, R9 ;  /* 0x00000000ff007219 */ /* 0x000fe20000011609 */
[----:B------:R-:W-:Y:S01]  /*7250*/  ULDC UR4, c[0x0][0x150] ;  /* 0x0000540000047ab9 */ /* 0x000fe20000000800 */
[----:B------:R-:W-:Y:S02]  /*7260*/  IADD3 R3, P0, RZ, -R19, RZ ;  /* 0x80000013ff037210 */ /* 0x000fe40007f1e0ff */
[----:B------:R-:W-:-:S03]  /*7270*/  I2FP.F32.U32 R7, R12 ;  /* 0x0000000c00077245 */ /* 0x000fc60000201000 */
[----:B------:R-:W1:Y:S01]  /*7280*/  LDC R6, c[0x0][0x618] ;  /* 0x00018600ff067b82 */ /* 0x000e620000000800 */
[----:B------:R-:W-:Y:S02]  /*7290*/  IMAD.X R5, RZ, RZ, ~R0, P0 ;  /* 0x000000ffff057224 */ /* 0x000fe400000e0e00 */
[----:B------:R-:W-:Y:S01]  /*72a0*/  FMUL R7, R7, UR4 ;  /* 0x0000000407077c20 */ /* 0x000fe20008400000 */
[----:B------:R-:W-:Y:S01]  /*72b0*/  ULDC UR4, c[0x0][0x154] ;  /* 0x0000550000047ab9 */ /* 0x000fe20000000800 */
[-C--:B------:R-:W-:Y:S02]  /*72c0*/  IMAD R0, R5, R14.reuse, RZ ;  /* 0x0000000e05007224 */ /* 0x080fe400078e02ff */
[C---:B------:R-:W-:Y:S01]  /*72d0*/  IMAD.WIDE.U32 R4, R3.reuse, R14, R16 ;  /* 0x0000000e03047225 */ /* 0x040fe200078e0010 */
[----:B------:R-:W2:Y:S01]  /*72e0*/  LDC R11, c[0x0][0x608] ;  /* 0x00018200ff0b7b82 */ /* 0x000ea20000000800 */
[----:B------:R-:W3:Y:S02]  /*72f0*/  F2I.U32.TRUNC.NTZ R7, R7 ;  /* 0x0000000700077305 */ /* 0x000ee4000020f000 */
[----:B------:R-:W-:-:S04]  /*7300*/  IMAD R3, R3, R15, R0 ;  /* 0x0000000f03037224 */ /* 0x000fc800078e0200 */
[----:B------:R-:W-:Y:S01]  /*7310*/  IMAD.IADD R3, R5, 0x1, R3 ;  /* 0x0000000105037824 */ /* 0x000fe200078e0203 */
[----:B------:R-:W5:Y:S01]  /*7320*/  LDC R8, c[0x0][0x658] ;  /* 0x00019600ff087b82 */ /* 0x000f620000000800 */
[----:B------:R-:W-:Y:S02]  /*7330*/  I2FP.F32.U32 R5, R20 ;  /* 0x0000001400057245 */ /* 0x000fe40000201000 */
[----:B0-----:R-:W-:-:S04]  /*7340*/  ISETP.NE.U32.AND P0, PT, R26, RZ, PT ;  /* 0x000000ff1a00720c */ /* 0x001fc80003f05070 */
[----:B------:R-:W-:Y:S01]  /*7350*/  ISETP.NE.AND.EX P0, PT, R27, RZ, PT, P0 ;  /* 0x000000ff1b00720c */ /* 0x000fe20003f05300 */
[----:B------:R-:W0:Y:S01]  /*7360*/  LDC R9, c[0x0][0x144] ;  /* 0x00005100ff097b82 */ /* 0x000e220000000800 */
[-C--:B-1----:R-:W-:Y:S01]  /*7370*/  SHF.R.U64 R13, R4, R6.reuse, R3 ;  /* 0x00000006040d7219 */ /* 0x082fe20000001203 */
[----:B---3--:R-:W-:Y:S01]  /*7380*/  IMAD.MOV R7, RZ, RZ, -R7 ;  /* 0x000000ffff077224 */ /* 0x008fe200078e0a07 */
[----:B------:R-:W-:Y:S01]  /*7390*/  SHF.R.U32.HI R0, RZ, R6, R3 ;  /* 0x00000006ff007219 */ /* 0x000fe20000011603 */
[----:B------:R-:W-:-:S04]  /*73a0*/  FMUL R6, R5, UR4 ;  /* 0x0000000405067c20 */ /* 0x000fc80008400000 */
[----:B------:R-:W1:Y:S01]  /*73b0*/  LDC R21, c[0x0][0x148] ;  /* 0x00005200ff157b82 */ /* 0x000e620000000800 */
[----:B------:R3:W0:Y:S01]  /*73c0*/  F2I.U32.TRUNC.NTZ R14, R6 ;  /* 0x00000006000e7305 */ /* 0x000622000020f000 */
[-CC-:B--2---:R-:W-:Y:S02]  /*73d0*/  SHF.R.U64 R10, R13, R11.reuse, R0.reuse ;  /* 0x0000000b0d0a7219 */ /* 0x184fe40000001200 */
[----:B------:R-:W-:-:S04]  /*73e0*/  SHF.R.U32.HI R3, RZ, R11, R0 ;  /* 0x0000000bff037219 */ /* 0x000fc80000011600 */
[----:B------:R-:W2:Y:S01]  /*73f0*/  LDC R24, c[0x0][0x648] ;  /* 0x00019200ff187b82 */ /* 0x000ea20000000800 */
[-CC-:B-----5:R-:W-:Y:S02]  /*7400*/  SHF.R.U64 R15, R10, R8.reuse, R3.reuse ;  /* 0x000000080a0f7219 */ /* 0x1a0fe40000001203 */
[----:B------:R-:W-:-:S03]  /*7410*/  SHF.R.U32.HI R5, RZ, R8, R3 ;  /* 0x00000008ff057219 */ /* 0x000fc60000011603 */
[----:B------:R-:W-:Y:S02]  /*7420*/  IMAD.MOV.U32 R4, RZ, RZ, R15 ;  /* 0x000000ffff047224 */ /* 0x000fe400078e000f */
[----:B------:R-:W1:Y:S01]  /*7430*/  LDC R28, c[0x0][0x638] ;  /* 0x00018e00ff1c7b82 */ /* 0x000e620000000800 */
[----:B0-----:R-:W-:-:S07]  /*7440*/  IMAD R25, R9, R7, R12 ;  /* 0x0000000709197224 */ /* 0x001fce00078e020c */
[----:B------:R-:W0:Y:S08]  /*7450*/  LDC R29, c[0x0][0x610] ;  /* 0x00018400ff1d7b82 */ /* 0x000e300000000800 */
[----:B------:R-:W0:Y:S01]  /*7460*/  LDC R30, c[0x0][0x600] ;  /* 0x00018000ff1e7b82 */ /* 0x000e220000000800 */
[----:B---3--:R-:W-:Y:S05]  /*7470*/  @!P0 BRA `(.L_x_155) ;  /* 0x0000000000288947 */ /* 0x008fea0003800000 */
[----:B------:R-:W3:Y:S02]  /*7480*/  LDC R0, c[0x0][0x64c] ;  /* 0x00019300ff007b82 */ /* 0x000ee40000000800 */
[----:B---3--:R-:W-:-:S05]  /*7490*/  IADD3 R3, P0, R15, R0, RZ ;  /* 0x000000000f037210 */ /* 0x008fca0007f1e0ff */
        /* <DEDUP_REMOVED lines=8> */
.L_x_155:
[----:B------:R-:W-:Y:S01]  /*7520*/  ISETP.NE.AND P0, PT, R2, 0x1, PT ;  /* 0x000000010200780c */ /* 0x000fe20003f05270 */
[----:B------:R-:W-:Y:S01]  /*7530*/  IMAD.MOV R14, RZ, RZ, -R14 ;  /* 0x000000ffff0e7224 */ /* 0x000fe200078e0a0e */
[----:B--2---:R-:W-:Y:S02]  /*7540*/  SHF.R.U64 R0, R4, R24, R5 ;  /* 0x0000001804007219 */ /* 0x004fe40000001205 */
[----:B------:R-:W-:Y:S02]  /*7550*/  LOP3.LUT R3, R10, R99, RZ, 0xc0, !PT ;  /* 0x000000630a037212 */ /* 0x000fe400078ec0ff */
[----:B------:R-:W-:Y:S01]  /*7560*/  LOP3.LUT R6, R13, R98, RZ, 0xc0, !PT ;  /* 0x000000620d067212 */ /* 0x000fe200078ec0ff */
[----:B------:R-:W-:Y:S02]  /*7570*/  IMAD.MOV R4, RZ, RZ, -R0 ;  /* 0x000000ffff047224 */ /* 0x000fe400078e0a00 */
[----:B------:R-:W-:Y:S02]  /*7580*/  IMAD R0, R94, R0, R3 ;  /* 0x000000005e007224 */ /* 0x000fe400078e0203 */
[----:B-1----:R-:W-:-:S02]  /*7590*/  IMAD R3, R4, R28, R15 ;  /* 0x0000001c04037224 */ /* 0x002fc400078e020f */
[----:B------:R-:W-:Y:S02]  /*75a0*/  @P0 IMAD R25, R21, R14, R20 ;  /* 0x0000000e15190224 */ /* 0x000fe400078e0214 */
[----:B0-----:R-:W-:Y:S02]  /*75b0*/  IMAD R5, R3, R30, R6 ;  /* 0x0000001e03057224 */ /* 0x001fe400078e0206 */
[----:B------:R-:W-:Y:S02]  /*75c0*/  IMAD R0, R0, R29, R25 ;  /* 0x0000001d00007224 */ /* 0x000fe400078e0219 */
[----:B------:R-:W-:-:S03]  /*75d0*/  IMAD.MOV.U32 R4, RZ, RZ, 0x1 ;  /* 0x00000001ff047424 */ /* 0x000fc600078e00ff */
[----:B------:R-:W-:Y:S02]  /*75e0*/  SEL R101, R5, R0, !P0 ;  /* 0x0000000005657207 */ /* 0x000fe40004000000 */
[----:B------:R-:W-:Y:S02]  /*75f0*/  PRMT R3, R4, 0x7610, R3 ;  /* 0x0000761004037816 */ /* 0x000fe40000000003 */
[----:B------:R-:W-:-:S07]  /*7600*/  SEL R0, R0, R5, !P0 ;  /* 0x0000000500007207 */ /* 0x000fce0004000000 */
.L_x_153:
[----:B------:R-:W-:Y:S01]  /*7610*/  UIADD3 UR42, UR43, UR42, URZ ;  /* 0x0000002a2b2a7290 */ /* 0x000fe2000fffe03f */
[----:B------:R-:W-:Y:S01]  /*7620*/  LOP3.LUT P0, RZ, R3, 0xff, RZ, 0xc0, !PT ;  /* 0x000000ff03ff7812 */ /* 0x000fe2000780c0ff */
[----:B------:R-:W-:Y:S02]  /*7630*/  IMAD.MOV.U32 R111, RZ, RZ, R0 ;  /* 0x000000ffff6f7224 */ /* 0x000fe400078e0000 */
[----:B------:R-:W-:Y:S02]  /*7640*/  USHF.R.U32.HI UR4, URZ, 0x2, UR42 ;  /* 0x000000023f047899 */ /* 0x000fe4000801162a */
[----:B------:R-:W-:Y:S02]  /*7650*/  UISETP.GT.U32.AND UP1, UPT, UR42, 0x3, UPT ;  /* 0x000000032a00788c */ /* 0x000fe4000bf24070 */
[----:B------:R-:W-:Y:S02]  /*7660*/  ULOP3.LUT UR4, UR4, 0x1, URZ, 0xc0, !UPT ;  /* 0x0000000104047892 */ /* 0x000fe4000f8ec03f */
[----:B------:R-:W-:-:S02]  /*7670*/  UISETP.LT.U32.AND UP1, UPT, UR43, 0x4, UP1 ;  /* 0x000000042b00788c */ /* 0x000fc40008f21070 */
[----:B------:R-:W-:Y:S02]  /*7680*/  UISETP.NE.U32.AND UP0, UPT, UR4, 0x1, UPT ;  /* 0x000000010400788c */ /* 0x000fe4000bf05070 */
[----:B------:R-:W-:Y:S02]  /*7690*/  USEL UR5, URZ, 0x1, !UP1 ;  /* 0x000000013f057887 */ /* 0x000fe4000c800000 */
[----:B------:R-:W-:Y:S02]  /*76a0*/  UISETP.GT.U32.AND UP0, UPT, UR43, 0x3, !UP0 ;  /* 0x000000032b00788c */ /* 0x000fe4000c704070 */
[----:B------:R-:W-:Y:S02]  /*76b0*/  ULOP3.LUT UR42, UR42, 0x3, URZ, 0xc0, !UPT ;  /* 0x000000032a2a7892 */ /* 0x000fe4000f8ec03f */
[----:B------:R-:W-:-:S04]  /*76c0*/  USEL UR4, URZ, 0x1, !UP0 ;  /* 0x000000013f047887 */ /* 0x000fc8000c000000 */
[----:B------:R-:W-:Y:S01]  /*76d0*/  ULOP3.LUT UR40, UR4, UR40, UR5, 0x96, !UPT ;  /* 0x0000002804287292 */ /* 0x000fe2000f8e9605 */
[----:B------:R-:W-:Y:S11]  /*76e0*/  @P0 BRA `(.L_x_156) ;  /* 0xffffff9800c40947 */ /* 0x000ff6000383ffff */
[----:B------:R-:W-:Y:S05]  /*76f0*/  EXIT ;  /* 0x000000000000794d */ /* 0x000fea0003800000 */
.L_x_3:
        /* <DEDUP_REMOVED lines=26> */
.L_x_158:
[--C-:B------:R-:W-:Y:S01]  /*78a0*/  SHF.R.U64 R14, R12, R20, R13.reuse ;  /* 0x000000140c0e7219 */ /* 0x100fe2000000120d */
[----:B------:R-:W0:Y:S01]  /*78b0*/  LDC R24, c[0x0][0x618] ;  /* 0x00018600ff187b82 */ /* 0x000e220000000800 */
[----:B------:R-:W-:Y:S01]  /*78c0*/  I2FP.F32.U32 R8, R6 ;  /* 0x0000000600087245 */ /* 0x000fe20000201000 */
[----:B------:R-:W-:Y:S01]  /*78d0*/  ULDC UR4, c[0x0][0x150] ;  /* 0x0000540000047ab9 */ /* 0x000fe20000000800 */
[----:B------:R-:W-:Y:S02]  /*78e0*/  SHF.R.U32.HI R7, RZ, R20, R13 ;  /* 0x00000014ff077219 */ /* 0x000fe4000001160d */
[----:B------:R-:W-:Y:S01]  /*78f0*/  IADD3 R11, P0, RZ, -R14, RZ ;  /* 0x8000000eff0b7210 */ /* 0x000fe20007f1e0ff */
[----:B------:R-:W-:Y:S01]  /*7900*/  FMUL R13, R8, UR4 ;  /* 0x00000004080d7c20 */ /* 0x000fe20008400000 */
[----:B------:R-:W-:Y:S01]  /*7910*/  ULDC UR4, c[0x0][0x154] ;  /* 0x0000550000047ab9 */ /* 0x000fe20000000800 */
[----:B------:R-:W1:Y:S02]  /*7920*/  LDC.64 R26, c[0x0][0x640] ;  /* 0x00019000ff1a7b82 */ /* 0x000e640000000a00 */
[----:B------:R-:W-:-:S02]  /*7930*/  IMAD.X R7, RZ, RZ, ~R7, P0 ;  /* 0x000000ffff077224 */ /* 0x000fc400000e0e07 */
[----:B------:R-:W2:Y:S01]  /*7940*/  F2I.U32.TRUNC.NTZ R13, R13 ;  /* 0x0000000d000d7305 */ /* 0x000ea2000020f000 */
[----:B------:R-:W-:-:S03]  /*7950*/  IMAD.WIDE.U32 R8, R11, R22, R16 ;  /* 0x000000160b087225 */ /* 0x000fc600078e0010 */
[----:B------:R-:W3:Y:S01]  /*7960*/  LDC R15, c[0x0][0x144] ;  /* 0x00005100ff0f7b82 */ /* 0x000ee20000000800 */
[----:B------:R-:W-:-:S04]  /*7970*/  IMAD R10, R7, R22, RZ ;  /* 0x00000016070a7224 */ /* 0x000fc800078e02ff */
[----:B------:R-:W-:Y:S02]  /*7980*/  IMAD R7, R11, R23, R10 ;  /* 0x000000170b077224 */ /* 0x000fe400078e020a */
[----:B------:R-:W-:Y:S01]  /*7990*/  IMAD.MOV.U32 R10, RZ, RZ, -0x1 ;  /* 0xffffffffff0a7424 */ /* 0x000fe200078e00ff */
[----:B------:R-:W4:Y:S01]  /*79a0*/  LDC R20, c[0x0][0x608] ;  /* 0x00018200ff147b82 */ /* 0x000f220000000800 */
[----:B------:R-:W-:Y:S01]  /*79b0*/  IMAD.IADD R7, R9, 0x1, R7 ;  /* 0x0000000109077824 */ /* 0x000fe200078e0207 */
[----:B------:R-:W-:-:S04]  /*79c0*/  I2FP.F32.U32 R9, R3 ;  /* 0x0000000300097245 */ /* 0x000fc80000201000 */
[-C--:B0-----:R-:W-:Y:S01]  /*79d0*/  SHF.R.U64 R12, R8, R24.reuse, R7 ;  /* 0x00000018080c7219 */ /* 0x081fe20000001207 */
[----:B--2---:R-:W-:Y:S01]  /*79e0*/  IMAD.MOV R8, RZ, RZ, -R13 ;  /* 0x000000ffff087224 */ /* 0x004fe200078e0a0d */
[----:B------:R-:W0:Y:S01]  /*79f0*/  LDC R11, c[0x0][0x658] ;  /* 0x00019600ff0b7b82 */ /* 0x000e220000000800 */
[----:B-1----:R-:W-:Y:S01]  /*7a00*/  ISETP.NE.U32.AND P0, PT, R26, RZ, PT ;  /* 0x000000ff1a00720c */ /* 0x002fe20003f05070 */
[----:B------:R-:W-:Y:S01]  /*7a10*/  FMUL R9, R9, UR4 ;  /* 0x0000000409097c20 */ /* 0x000fe20008400000 */
[----:B------:R-:W-:Y:S02]  /*7a20*/  SHF.R.U32.HI R7, RZ, R24, R7 ;  /* 0x00000018ff077219 */ /* 0x000fe40000011607 */
[----:B------:R-:W-:-:S03]  /*7a30*/  ISETP.NE.AND.EX P0, PT, R27, RZ, PT, P0 ;  /* 0x000000ff1b00720c */ /* 0x000fc60003f05300 */
[----:B------:R-:W1:Y:S01]  /*7a40*/  LDC R22, c[0x0][0x148] ;  /* 0x00005200ff167b82 */ /* 0x000e620000000800 */
[----:B---3--:R-:W-:Y:S02]  /*7a50*/  IMAD R23, R15, R8, R6 ;  /* 0x000000080f177224 */ /* 0x008fe400078e0206 */
[----:B------:R-:W-:-:S05]  /*7a60*/  IMAD.MOV.U32 R8, RZ, RZ, 0x1 ;  /* 0x00000001ff087424 */ /* 0x000fca00078e00ff */
[----:B------:R-:W2:Y:S01]  /*7a70*/  LDC R21, c[0x0][0x600] ;  /* 0x00018000ff157b82 */ /* 0x000ea20000000800 */
[-CC-:B----4-:R-:W-:Y:S02]  /*7a80*/  SHF.R.U64 R15, R12, R20.reuse, R7.reuse ;  /* 0x000000140c0f7219 */ /* 0x190fe40000001207 */
[----:B------:R-:W-:Y:S02]  /*7a90*/  SHF.R.U32.HI R6, RZ, R20, R7 ;  /* 0x00000014ff067219 */ /* 0x000fe40000011607 */
[----:B------:R3:W4:Y:S03]  /*7aa0*/  F2I.U32.TRUNC.NTZ R20, R9 ;  /* 0x0000000900147305 */ /* 0x000726000020f000 */
[----:B------:R-:W1:Y:S01]  /*7ab0*/  LDC R25, c[0x0][0x648] ;  /* 0x00019200ff197b82 */ /* 0x000e620000000800 */
[-C--:B0-----:R-:W-:Y:S02]  /*7ac0*/  SHF.R.U64 R19, R15, R11.reuse, R6 ;  /* 0x0000000b0f137219 */ /* 0x081fe40000001206 */
[----:B------:R-:W-:-:S02]  /*7ad0*/  SHF.L.U32 R10, R10, R11, RZ ;  /* 0x0000000b0a0a7219 */ /* 0x000fc400000006ff */
[-C--:B------:R-:W-:Y:S01]  /*7ae0*/  SHF.R.U32.HI R7, RZ, R11.reuse, R6 ;  /* 0x0000000bff077219 */ /* 0x080fe20000011606 */
[----:B------:R-:W-:Y:S01]  /*7af0*/  IMAD.MOV.U32 R6, RZ, RZ, R19 ;  /* 0x000000ffff067224 */ /* 0x000fe200078e0013 */
[----:B------:R-:W-:Y:S01]  /*7b00*/  SHF.L.U32 R24, R8, R11, RZ ;  /* 0x0000000b08187219 */ /* 0x000fe200000006ff */
[----:B------:R-:W0:Y:S01]  /*7b10*/  LDC R28, c[0x0][0x638] ;  /* 0x00018e00ff1c7b82 */ /* 0x000e220000000800 */
[----:B------:R-:W-:-:S07]  /*7b20*/  LOP3.LUT R30, RZ, R10, RZ, 0x33, !PT ;  /* 0x0000000aff1e7212 */ /* 0x000fce00078e33ff */
[----:B------:R-:W0:Y:S01]  /*7b30*/  LDC R29, c[0x0][0x610] ;  /* 0x00018400ff1d7b82 */ /* 0x000e220000000800 */
[----:B---34-:R-:W-:Y:S05]  /*7b40*/  @!P0 BRA `(.L_x_159) ;  /* 0x0000000000288947 */ /* 0x018fea0003800000 */
        /* <DEDUP_REMOVED lines=10> */
.L_x_159:
[----:B------:R-:W-:Y:S01]  /*7bf0*/  ISETP.NE.AND P0, PT, R2, 0x1, PT ;  /* 0x000000010200780c */ /* 0x000fe20003f05270 */
[----:B--2---:R-:W-:Y:S01]  /*7c00*/  VIADD R9, R21, 0xffffffff ;  /* 0xffffffff15097836 */ /* 0x004fe20000000000 */
[----:B-1----:R-:W-:Y:S01]  /*7c10*/  SHF.R.U64 R7, R6, R25, R7 ;  /* 0x0000001906077219 */ /* 0x002fe20000001207 */
[----:B------:R-:W-:Y:S01]  /*7c20*/  IMAD.MOV R20, RZ, RZ, -R20 ;  /* 0x000000ffff147224 */ /* 0x000fe200078e0a14 */
[----:B------:R-:W-:Y:S02]  /*7c30*/  LOP3.LUT R6, R15, R30, RZ, 0xc0, !PT ;  /* 0x0000001e0f067212 */ /* 0x000fe400078ec0ff */
[----:B------:R-:W-:Y:S01]  /*7c40*/  LOP3.LUT R12, R12, R9, RZ, 0xc0, !PT ;  /* 0x000000090c0c7212 */ /* 0x000fe200078ec0ff */
[----:B------:R-:W-:Y:S02]  /*7c50*/  IMAD.MOV R8, RZ, RZ, -R7 ;  /* 0x000000ffff087224 */ /* 0x000fe400078e0a07 */
[----:B------:R-:W-:Y:S02]  /*7c60*/  IMAD R6, R24, R7, R6 ;  /* 0x0000000718067224 */ /* 0x000fe400078e0206 */
[----:B------:R-:W-:-:S02]  /*7c70*/  IMAD.MOV.U32 R9, RZ, RZ, 0x1 ;  /* 0x00000001ff097424 */ /* 0x000fc400078e00ff */
[----:B------:R-:W-:Y:S02]  /*7c80*/  @P0 IMAD R23, R22, R20, R3 ;  /* 0x0000001416170224 */ /* 0x000fe400078e0203 */
[----:B0-----:R-:W-:Y:S02]  /*7c90*/  IMAD R3, R8, R28, R19 ;  /* 0x0000001c08037224 */ /* 0x001fe400078e0213 */
[----:B------:R-:W-:Y:S02]  /*7ca0*/  IMAD R13, R6, R29, R23 ;  /* 0x0000001d060d7224 */ /* 0x000fe400078e0217 */
[----:B------:R-:W-:Y:S02]  /*7cb0*/  IMAD R6, R3, R21, R12 ;  /* 0x0000001503067224 */ /* 0x000fe400078e020c */
[----:B------:R-:W-:-:S03]  /*7cc0*/  IMAD.MOV.U32 R8, RZ, RZ, R14 ;  /* 0x000000ffff087224 */ /* 0x000fc600078e000e */
[----:B------:R-:W-:Y:S02]  /*7cd0*/  SEL R20, R6, R13, !P0 ;  /* 0x0000000d06147207 */ /* 0x000fe40004000000 */
[----:B------:R-:W-:-:S07]  /*7ce0*/  SEL R13, R13, R6, !P0 ;  /* 0x000000060d0d7207 */ /* 0x000fce0004000000 */
.L_x_157:
[----:B------:R-:W-:-:S08]  /*7cf0*/  NOP ;  /* 0x0000000000007918 */ /* 0x000fd00000000000 */
[----:B------:R-:W0:-:S00]  /*7d00*/  USETMAXREG.DEALLOC.CTAPOOL 0x28 ;  /* 0x00000028000079c8 */ /* 0x000e0000080e0500 */
[----:B0-----:R-:W-:-:S13]  /*7d10*/  ISETP.NE.AND P0, PT, R0, RZ, PT ;  /* 0x000000ff0000720c */ /* 0x001fda0003f05270 */
[----:B------:R-:W-:Y:S05]  /*7d20*/  @P0 EXIT ;  /* 0x000000000000094d */ /* 0x000fea0003800000 */
[----:B------:R-:W-:Y:S01]  /*7d30*/  LOP3.LUT P0, RZ, R9, 0xff, RZ, 0xc0, !PT ;  /* 0x000000ff09ff7812 */ /* 0x000fe2000780c0ff */
[----:B------:R-:W-:Y:S02]  /*7d40*/  IMAD.MOV.U32 R0, RZ, RZ, 0x1 ;  /* 0x00000001ff007424 */ /* 0x000fe400078e00ff */
[----:B------:R-:W-:-:S10]  /*7d50*/  IMAD.MOV.U32 R3, RZ, RZ, RZ ;  /* 0x000000ffff037224 */ /* 0x000fd400078e00ff */
[----:B------:R-:W-:Y:S05]  /*7d60*/  @!P0 BRA `(.L_x_160) ;  /* 0x0000000c004c8947 */ /* 0x000fea0003800000 */
[----:B------:R-:W0:Y:S01]  /*7d70*/  LDC R0, c[0x0][0x28c] ;  /* 0x0000a300ff007b82 */ /* 0x000e220000000800 */
[----:B------:R-:W-:Y:S01]  /*7d80*/  LOP3.LUT P0, RZ, R4, 0x1f, RZ, 0xc0, !PT ;  /* 0x0000001f04ff7812 */ /* 0x000fe2000780c0ff */
[----:B------:R-:W-:Y:S01]  /*7d90*/  ULDC UR5, c[0x0][0x658] ;  /* 0x0001960000057ab9 */ /* 0x000fe20000000800 */
[----:B------:R-:W-:Y:S01]  /*7da0*/  UMOV UR6, 0xffffffff ;  /* 0xffffffff00067882 */ /* 0x000fe20000000000 */
[----:B------:R-:W-:Y:S01]  /*7db0*/  BSSY B0, `(.L_x_160) ;  /* 0x00000ce000007945 */ /* 0x000fe20003800000 */
[----:B------:R-:W-:Y:S01]  /*7dc0*/  USHF.L.U32 UR6, UR6, UR5, URZ ;  /* 0x0000000506067299 */ /* 0x000fe2000800063f */
[C---:B------:R-:W-:Y:S01]  /*7dd0*/  ISETP.NE.AND P2, PT, R5.reuse, RZ, PT ;  /* 0x000000ff0500720c */ /* 0x040fe20003f45270 */
[----:B------:R-:W-:Y:S01]  /*7de0*/  IMAD.MOV.U32 R11, RZ, RZ, 0x1 ;  /* 0x00000001ff0b7424 */ /* 0x000fe200078e00ff */
[----:B------:R-:W-:Y:S01]  /*7df0*/  ISETP.NE.OR P0, PT, R5, RZ, !P0 ;  /* 0x000000ff0500720c */ /* 0x000fe20004705670 */
[----:B------:R-:W-:Y:S01]  /*7e00*/  ULDC UR4, c[0x0][0x600] ;  /* 0x0001800000047ab9 */ /* 0x000fe20000000800 */
[----:B------:R-:W-:Y:S01]  /*7e10*/  LOP3.LUT R19, R18, 0x2, RZ, 0xfc, !PT ;  /* 0x0000000212137812 */ /* 0x000fe200078efcff */
[----:B------:R-:W-:Y:S01]  /*7e20*/  UMOV UR7, 0x1 ;  /* 0x0000000100077882 */ /* 0x000fe20000000000 */
[----:B------:R-:W-:-:S02]  /*7e30*/  UIADD3 UR4, UR4, -0x1, URZ ;  /* 0xffffffff04047890 */ /* 0x000fc4000fffe03f */
[----:B------:R-:W-:Y:S02]  /*7e40*/  USHF.L.U32 UR5, UR7, UR5, URZ ;  /* 0x0000000507057299 */ /* 0x000fe4000800063f */
[----:B------:R-:W-:Y:S01]  /*7e50*/  ULOP3.LUT UR13, URZ, UR6, URZ, 0x33, !UPT ;  /* 0x000000063f0d7292 */ /* 0x000fe2000f8e333f */
[----:B------:R-:W-:Y:S01]  /*7e60*/  ULDC.64 UR22, c[0x0][0x198] ;  /* 0x0000660000167ab9 */ /* 0x000fe20000000a00 */
[----:B0-----:R-:W-:-:S05]  /*7e70*/  VIADD R0, R0, 0x3f ;  /* 0x0000003f00007836 */ /* 0x001fca0000000000 */
[----:B------:R-:W-:-:S04]  /*7e80*/  SHF.R.S32.HI R3, RZ, 0x1f, R0 ;  /* 0x0000001fff037819 */ /* 0x000fc80000011400 */
[----:B------:R-:W-:Y:S01]  /*7e90*/  LEA.HI R3, R3, R0, RZ, 0x6 ;  /* 0x0000000003037211 */ /* 0x000fe200078f30ff */
[----:B------:R-:W-:-:S03]  /*7ea0*/  IMAD.MOV.U32 R0, RZ, RZ, 0x1 ;  /* 0x00000001ff007424 */ /* 0x000fc600078e00ff */
[----:B------:R-:W-:Y:S01]  /*7eb0*/  SHF.R.S32.HI R12, RZ, 0x6, R3 ;  /* 0x00000006ff0c7819 */ /* 0x000fe20000011403 */
[----:B------:R-:W-:-:S04]  /*7ec0*/  IMAD.MOV.U32 R3, RZ, RZ, RZ ;  /* 0x000000ffff037224 */ /* 0x000fc800078e00ff */
[----:B------:R-:W-:-:S07]  /*7ed0*/  VIADD R10, R12, 0x1 ;  /* 0x000000010c0a7836 */ /* 0x000fce0000000000 */
.L_x_172:
[----:B------:R-:W-:-:S03]  /*7ee0*/  UMOV UR6, 0xffffffff ;  /* 0xffffffff00067882 */ /* 0x000fc60000000000 */
[----:B------:R-:W-:Y:S05]  /*7ef0*/  BRA.DIV UR6, `(.L_x_161) ;  /* 0x0000000e06d47947 */ /* 0x000fea000b800000 */
[----:B------:R-:W-:-:S13]  /*7f00*/  ELECT P6, URZ, PT ;  /* 0x00000000003f782f */ /* 0x000fda00038c0000 */
.L_x_183:
[----:B------:R-:W0:Y:S01]  /*7f10*/  LDC R4, c[0x0][0x28c] ;  /* 0x0000a300ff047b82 */ /* 0x000e220000000800 */
[----:B------:R-:W-:Y:S01]  /*7f20*/  BSSY B1, `(.L_x_162) ;  /* 0x0000043000017945 */ /* 0x000fe20003800000 */
[----:B0-----:R-:W-:-:S13]  /*7f30*/  ISETP.LT.OR P6, PT, R4, 0x1, !P6 ;  /* 0x000000010400780c */ /* 0x001fda00077c1670 */
[----:B------:R-:W-:Y:S05]  /*7f40*/  @P6 BRA `(.L_x_163) ;  /* 0x0000000400006947 */ /* 0x000fea0003800000 */
[----:B------:R-:W-:Y:S02]  /*7f50*/  IMAD.SHL.U32 R13, R13, 0x100, RZ ;  /* 0x000001000d0d7824 */ /* 0x000fe400078e00ff */
[----:B------:R-:W-:Y:S02]  /*7f60*/  IMAD.SHL.U32 R20, R20, 0x40, RZ ;  /* 0x0000004014147824 */ /* 0x000fe400078e00ff */
[----:B------:R-:W-:Y:S02]  /*7f70*/  IMAD.MOV.U32 R21, RZ, RZ, RZ ;  /* 0x000000ffff157224 */ /* 0x000fe400078e00ff */
[----:B------:R-:W-:Y:S02]  /*7f80*/  IMAD.MOV.U32 R4, RZ, RZ, R10 ;  /* 0x000000ffff047224 */ /* 0x000fe400078e000a */
[----:B------:R-:W-:Y:S02]  /*7f90*/  IMAD.MOV.U32 R5, RZ, RZ, R0 ;  /* 0x000000ffff057224 */ /* 0x000fe400078e0000 */
[----:B------:R-:W-:-:S07]  /*7fa0*/  IMAD.MOV.U32 R6, RZ, RZ, R3 ;  /* 0x000000ffff067224 */ /* 0x000fce00078e0003 */
.L_x_167:
[----:B------:R-:W0:Y:S01]  /*7fb0*/  S2R R14, SR_CgaCtaId ;  /* 0x00000000000e7919 */ /* 0x000e220000008800 */
[----:B------:R-:W-:Y:S01]  /*7fc0*/  MOV R7, 0x400 ;  /* 0x0000040000077802 */ /* 0x000fe20000000f00 */
[----:B------:R-:W1:Y:S03]  /*7fd0*/  @!P2 LDC R9, c[0x0][0x500] ;  /* 0x00014000ff09ab82 */ /* 0x000e660000000800 */
[----:B0-----:R-:W-:Y:S02]  /*7fe0*/  LEA R15, R14, R7, 0x18 ;  /* 0x000000070e0f7211 */ /* 0x001fe400078ec0ff */
[----:B------:R-:W-:-:S03]  /*7ff0*/  SHF.L.U32 R7, R5, 0x1f, RZ ;  /* 0x0000001f05077819 */ /* 0x000fc600000006ff */
[----:B------:R-:W-:-:S04]  /*8000*/  IMAD R14, R6, 0x8, R15 ;  /* 0x00000008060e7824 */ /* 0x000fc800078e020f */
[----:B------:R-:W0:Y:S02]  /*8010*/  SYNCS.PHASECHK.TRANS64.TRYWAIT P1, [R14+URZ+0x20], R7 ;  /* 0x000020070e0075a7 */ /* 0x000e24000802017f */
[----:B01----:R-:W-:Y:S05]  /*8020*/  @!P1 BRA `(.L_x_164) ;  /* 0x0000000c00a89947 */ /* 0x003fea0003800000 */
.L_x_184:
[----:B0-----:R-:W-:Y:S01]  /*8030*/  PRMT R7, R19, 0x9910, RZ ;  /* 0x0000991013077816 */ /* 0x001fe200000000ff */
[----:B------:R0:W-:Y:S03]  /*8040*/  @!P2 SYNCS.ARRIVE.TRANS64 RZ, [R14+URZ], R9 ;  /* 0x000000090effa9a7 */ /* 0x0001e6000800003f */
[----:B------:R-:W-:-:S13]  /*8050*/  ISETP.NE.AND P1, PT, R7, 0x2, PT ;  /* 0x000000020700780c */ /* 0x000fda0003f25270 */
[----:B0-----:R-:W-:Y:S05]  /*8060*/  @P1 BRA `(.L_x_165) ;  /* 0x0000000000041947 */ /* 0x001fea0003800000 */
[----:B------:R-:W-:Y:S01]  /*8070*/  BPT.TRAP 0x1 ;  /* 0x000000040000795c */ /* 0x000fe20000300000 */
.L_x_165:
[----:B------:R-:W-:Y:S05]  /*8080*/  @P0 BRA `(.L_x_166) ;  /* 0x0000000000040947 */ /* 0x000fea0003800000 */
[----:B------:R-:W-:Y:S01]  /*8090*/  BPT.TRAP 0x1 ;  /* 0x000000040000795c */ /* 0x000fe20000300000 */
.L_x_166:
[C-C-:B------:R-:W-:Y:S01]  /*80a0*/  IMAD R7, R6.reuse, 0x10000, R15.reuse ;  /* 0x0001000006077824 */ /* 0x140fe200078e020f */
[----:B------:R-:W-:Y:S01]  /*80b0*/  R2UR UR34, R21 ;  /* 0x00000000152272ca */ /* 0x000fe200000e0000 */
[----:B------:R-:W-:Y:S01]  /*80c0*/  IMAD R15, R6, 0x4000, R15 ;  /* 0x00004000060f7824 */ /* 0x000fe200078e020f */
[----:B------:R-:W-:Y:S01]  /*80d0*/  R2UR UR33, R14 ;  /* 0x000000000e2172ca */ /* 0x000fe200000e0000 */
[----:B------:R-:W-:Y:S01]  /*80e0*/  VIADD R4, R4, 0xffffffff ;  /* 0xffffffff04047836 */ /* 0x000fe20000000000 */
[----:B------:R-:W-:Y:S01]  /*80f0*/  R2UR UR24, R7 ;  /* 0x00000000071872ca */ /* 0x000fe200000e0000 */
[----:B------:R-:W-:Y:S01]  /*8100*/  UIADD3 UR6, UP0, UR22, 0xf0, URZ ;  /* 0x000000f016067890 */ /* 0x000fe2000ff1e03f */
[----:B------:R-:W-:Y:S01]  /*8110*/  R2UR UR8, R15 ;  /* 0x000000000f0872ca */ /* 0x000fe200000e0000 */
[----:B------:R-:W-:Y:S01]  /*8120*/  UIADD3 UR30, UP1, UR22, 0x1f0, URZ ;  /* 0x000001f0161e7890 */ /* 0x000fe2000ff3e03f */
[----:B------:R-:W-:Y:S01]  /*8130*/  R2UR UR36, R8 ;  /* 0x00000000082472ca */ /* 0x000fe200000e0000 */
[----:B------:R-:W-:Y:S01]  /*8140*/  UIADD3.X UR7, URZ, UR23, URZ, UP0, !UPT ;  /* 0x000000173f077290 */ /* 0x000fe200087fe43f */
[----:B------:R-:W-:Y:S01]  /*8150*/  R2UR UR35, R13 ;  /* 0x000000000d2372ca */ /* 0x000fe200000e0000 */
[----:B------:R-:W-:Y:S01]  /*8160*/  UIADD3.X UR31, URZ, UR23, URZ, UP1, !UPT ;  /* 0x000000173f1f7290 */ /* 0x000fe20008ffe43f */
[----:B------:R-:W-:Y:S01]  /*8170*/  R2UR UR19, R20 ;  /* 0x00000000141372ca */ /* 0x000fe200000e0000 */
[----:B------:R-:W-:Y:S01]  /*8180*/  UIADD3 UR26, UR34, 0x20, URZ ;  /* 0x00000020221a7890 */ /* 0x000fe2000fffe03f */
[----:B------:R-:W-:Y:S01]  /*8190*/  ISETP.GT.AND P3, PT, R4, 0x1, PT ;  /* 0x000000010400780c */ /* 0x000fe20003f64270 */
[----:B------:R-:W-:Y:S01]  /*81a0*/  VIADD R6, R6, 0x1 ;  /* 0x0000000106067836 */ /* 0x000fe20000000000 */
[----:B------:R-:W-:Y:S01]  /*81b0*/  UMOV UR14, 0x0 ;  /* 0x00000000000e7882 */ /* 0x000fe20000000000 */
[----:B------:R-:W-:Y:S01]  /*81c0*/  UIADD3 UR32, UR24, 0x100, URZ ;  /* 0x0000010018207890 */ /* 0x000fe2000fffe03f */
[----:B------:R-:W-:Y:S01]  /*81d0*/  VIADD R21, R21, 0x40 ;  /* 0x0000004015157836 */ /* 0x000fe20000000000 */
[----:B------:R-:W-:Y:S01]  /*81e0*/  UIADD3 UR24, UR24, 0x8100, URZ ;  /* 0x0000810018187890 */ /* 0x000fe2000fffe03f */
[----:B------:R-:W-:Y:S01]  /*81f0*/  ISETP.NE.AND P1, PT, R6, 0x4, PT ;  /* 0x000000040600780c */ /* 0x000fe20003f25270 */
[----:B------:R-:W-:-:S02]  /*8200*/  UIADD3 UR16, UR8, 0x40100, URZ ;  /* 0x0004010008107890 */ /* 0x000fc4000fffe03f */
[----:B------:R-:W-:Y:S01]  /*8210*/  UIADD3 UR8, UR8, 0x42100, URZ ;  /* 0x0004210008087890 */ /* 0x000fe2000fffe03f */
[----:B------:R-:W-:Y:S01]  /*8220*/  SEL R14, RZ, 0x1, P1 ;  /* 0x00000001ff0e7807 */ /* 0x000fe20000800000 */
[----:B------:R-:W-:Y:S01]  /*8230*/  UMOV UR15, 0x10000000 ;  /* 0x10000000000f7882 */ /* 0x000fe20000000000 */
[----:B------:R-:W-:Y:S01]  /*8240*/  UMOV UR25, UR33 ;  /* 0x0000002100197c82 */ /* 0x000fe20008000000 */
[----:B------:R-:W-:Y:S01]  /*8250*/  UMOV UR28, UR36 ;  /* 0x00000024001c7c82 */ /* 0x000fe20008000000 */
[----:B------:R-:W-:Y:S01]  /*8260*/  UMOV UR27, UR35 ;  /* 0x00000023001b7c82 */ /* 0x000fe20008000000 */
[----:B------:R-:W-:Y:S01]  /*8270*/  UMOV UR17, UR33 ;  /* 0x0000002100117c82 */ /* 0x000fe20008000000 */
[----:B------:R-:W-:Y:S01]  /*8280*/  UMOV UR18, UR34 ;  /* 0x0000002200127c82 */ /* 0x000fe20008000000 */
[----:B------:R-:W-:Y:S01]  /*8290*/  UMOV UR20, UR36 ;  /* 0x0000002400147c82 */ /* 0x000fe20008000000 */
[----:B------:R0:W-:Y:S01]  /*82a0*/  UTMALDG.3D [UR32], [UR6], desc[UR14] ;  /* 0x00000e20060075b4 */ /* 0x0001e20008011000 */
[----:B------:R-:W-:Y:S01]  /*82b0*/  UMOV UR9, UR33 ;  /* 0x0000002100097c82 */ /* 0x000fe20008000000 */
[----:B------:R-:W-:Y:S01]  /*82c0*/  UMOV UR11, UR19 ;  /* 0x00000013000b7c82 */ /* 0x000fe20008000000 */
[----:B------:R-:W-:Y:S01]  /*82d0*/  UMOV UR12, UR36 ;  /* 0x00000024000c7c82 */ /* 0x000fe20008000000 */
[----:B------:R-:W-:Y:S01]  /*82e0*/  UMOV UR10, UR26 ;  /* 0x0000001a000a7c82 */ /* 0x000fe20008000000 */
[----:B------:R-:W-:-:S02]  /*82f0*/  LOP3.LUT R5, R5, R14, RZ, 0x3c, !PT ;  /* 0x0000000e05057212 */ /* 0x000fc400078e3cff */
[----:B------:R-:W-:Y:S01]  /*8300*/  SEL R6, R6, RZ, P1 ;  /* 0x000000ff06067207 */ /* 0x000fe20000800000 */
[----:B------:R0:W-:Y:S01]  /*8310*/  UTMALDG.3D [UR24], [UR6], desc[UR14] ;  /* 0x00000e18060075b4 */ /* 0x0001e20008011000 */
[----:B------:R0:W-:Y:S01]  /*8320*/  UTMALDG.3D [UR16], [UR30], desc[UR14] ;  /* 0x00000e101e0075b4 */ /* 0x0001e20008011000 */
[----:B------:R0:W-:Y:S02]  /*8330*/  UTMALDG.3D [UR8], [UR30], desc[UR14] ;  /* 0x00000e081e0075b4 */ /* 0x0001e40008011000 */
[----:B0-----:R-:W-:Y:S05]  /*8340*/  @P3 BRA `(.L_x_167) ;  /* 0xfffffffc00183947 */ /* 0x001fea000383ffff */
.L_x_163:
[----:B------:R-:W-:Y:S05]  /*8350*/  BSYNC B1 ;  /* 0x0000000000017941 */ /* 0x000fea0003800000 */
.L_x_162:
[----:B------:R-:W-:Y:S01]  /*8360*/  LOP3.LUT P3, RZ, R11, 0xff, RZ, 0xc0, !PT ;  /* 0x000000ff0bff7812 */ /* 0x000fe2000786c0ff */
[----:B------:R-:W-:Y:S01]  /*8370*/  IMAD.IADD R3, R12, 0x1, R3 ;  /* 0x000000010c037824 */ /* 0x000fe200078e0203 */
[----:B------:R-:W-:Y:S01]  /*8380*/  IADD3 R16, P4, R16, UR38, RZ ;  /* 0x0000002610107c10 */ /* 0x000fe2000ff9e0ff */
[----:B------:R-:W-:Y:S01]  /*8390*/  ULDC.64 UR6, c[0x0][0x650] ;  /* 0x0001940000067ab9 */ /* 0x000fe20000000a00 */
[----:B------:R-:W-:Y:S01]  /*83a0*/  BSSY B1, `(.L_x_168) ;  /* 0x000006c000017945 */ /* 0x000fe20003800000 */
[----:B------:R-:W-:Y:S01]  /*83b0*/  IMAD.MOV.U32 R13, RZ, RZ, -0x1 ;  /* 0xffffffffff0d7424 */ /* 0x000fe200078e00ff */
[----:B------:R-:W-:Y:S01]  /*83c0*/  ISETP.GT.U32.AND P1, PT, R3, 0x3, PT ;  /* 0x000000030300780c */ /* 0x000fe20003f24070 */
[----:B------:R-:W-:Y:S01]  /*83d0*/  IMAD.MOV.U32 R20, RZ, RZ, -0x1 ;  /* 0xffffffffff147424 */ /* 0x000fe200078e00ff */
[----:B------:R-:W-:Y:S01]  /*83e0*/  SHF.R.U32.HI R4, RZ, 0x2, R3 ;  /* 0x00000002ff047819 */ /* 0x000fe20000011603 */
[----:B------:R-:W-:Y:S01]  /*83f0*/  IMAD.MOV.U32 R8, RZ, RZ, -0x1 ;  /* 0xffffffffff087424 */ /* 0x000fe200078e00ff */
[----:B------:R-:W-:-:S02]  /*8400*/  ISETP.LT.U32.AND P1, PT, R12, 0x4, P1 ;  /* 0x000000040c00780c */ /* 0x000fc40000f21070 */
[----:B------:R-:W-:Y:S01]  /*8410*/  IADD3.X R17, R17, UR41, RZ, P4, !PT ;  /* 0x0000002911117c10 */ /* 0x000fe2000a7fe4ff */
[----:B------:R-:W0:Y:S01]  /*8420*/  @P3 S2R R6, SR_CgaCtaId ;  /* 0x0000000000063919 */ /* 0x000e220000008800 */
[----:B------:R-:W-:Y:S02]  /*8430*/  @P3 MOV R5, 0x400 ;  /* 0x0000040000053802 */ /* 0x000fe40000000f00 */
[----:B------:R-:W-:Y:S02]  /*8440*/  ISETP.GE.U32.AND P4, PT, R16, UR6, PT ;  /* 0x0000000610007c0c */ /* 0x000fe4000bf86070 */
[----:B------:R-:W-:Y:S02]  /*8450*/  LOP3.LUT R4, R4, 0x1, RZ, 0xc0, !PT ;  /* 0x0000000104047812 */ /* 0x000fe400078ec0ff */
[----:B------:R-:W-:Y:S02]  /*8460*/  LOP3.LUT R3, R3, 0x3, RZ, 0xc0, !PT ;  /* 0x0000000303037812 */ /* 0x000fe400078ec0ff */
[----:B------:R-:W-:-:S02]  /*8470*/  PRMT R11, RZ, 0x7610, R11 ;  /* 0x00007610ff0b7816 */ /* 0x000fc4000000000b */
[----:B0-----:R-:W-:-:S04]  /*8480*/  @P3 LEA R5, R6, R5, 0x18 ;  /* 0x0000000506053211 */ /* 0x001fc800078ec0ff */
[----:B------:R0:W-:Y:S01]  /*8490*/  @P3 SYNCS.ARRIVE.TRANS64.A1T0 RZ, [R5+URZ+0x58], RZ ;  /* 0x000058ff05ff39a7 */ /* 0x0001e2000810003f */
[----:B------:R-:W-:-:S04]  /*84a0*/  ISETP.NE.U32.AND P3, PT, R4, 0x1, PT ;  /* 0x000000010400780c */ /* 0x000fc80003f65070 */
[----:B------:R-:W-:Y:S02]  /*84b0*/  ISETP.GT.U32.AND P3, PT, R12, 0x3, !P3 ;  /* 0x000000030c00780c */ /* 0x000fe40005f64070 */
[----:B0-----:R-:W-:Y:S02]  /*84c0*/  SEL R5, RZ, 0x1, !P1 ;  /* 0x00000001ff057807 */ /* 0x001fe40004800000 */
[----:B------:R-:W-:Y:S02]  /*84d0*/  ISETP.GE.U32.AND.EX P1, PT, R17, UR7, PT, P4 ;  /* 0x0000000711007c0c */ /* 0x000fe4000bf26140 */
[----:B------:R-:W-:-:S04]  /*84e0*/  SEL R4, RZ, 0x1, !P3 ;  /* 0x00000001ff047807 */ /* 0x000fc80005800000 */
[----:B------:R-:W-:Y:S02]  /*84f0*/  LOP3.LUT R0, R4, R0, R5, 0x96, !PT ;  /* 0x0000000004007212 */ /* 0x000fe400078e9605 */
[----:B------:R-:W-:-:S05]  /*8500*/  PRMT R4, RZ, 0x7610, R4 ;  /* 0x00007610ff047816 */ /* 0x000fca0000000004 */
[----:B------:R-:W-:Y:S05]  /*8510*/  @P1 BRA `(.L_x_169) ;  /* 0x0000000400501947 */ /* 0x000fea0003800000 */
[----:B------:R-:W-:Y:S01]  /*8520*/  ULDC.64 UR6, c[0x0][0x628] ;  /* 0x00018a0000067ab9 */ /* 0x000fe20000000a00 */
[----:B------:R-:W0:Y:S01]  /*8530*/  S2R R14, SR_CTAID.X ;  /* 0x00000000000e7919 */ /* 0x000e220000002500 */
[----:B------:R-:W-:Y:S01]  /*8540*/  ISETP.NE.U32.AND P1, PT, RZ, UR6, PT ;  /* 0x00000006ff007c0c */ /* 0x000fe2000bf25070 */
[----:B------:R-:W-:Y:S01]  /*8550*/  ULDC UR9, c[0x0][0x630] ;  /* 0x00018c0000097ab9 */ /* 0x000fe20000000800 */
[----:B------:R-:W-:Y:S01]  /*8560*/  IMAD.MOV.U32 R4, RZ, RZ, R16 ;  /* 0x000000ffff047224 */ /* 0x000fe200078e0010 */
[----:B------:R-:W1:Y:S01]  /*8570*/  S2R R13, SR_CTAID.Y ;  /* 0x00000000000d7919 */ /* 0x000e620000002600 */
[----:B------:R-:W-:Y:S01]  /*8580*/  ISETP.NE.AND.EX P1, PT, RZ, UR7, PT, P1 ;  /* 0x00000007ff007c0c */ /* 0x000fe2000bf25310 */
[----:B------:R-:W-:-:S12]  /*8590*/  IMAD.MOV.U32 R5, RZ, RZ, R17 ;  /* 0x000000ffff057224 */ /* 0x000fd800078e0011 */
[----:B------:R-:W-:Y:S05]  /*85a0*/  @!P1 BRA `(.L_x_170) ;  /* 0x0000000000289947 */ /* 0x000fea0003800000 */
[----:B------:R-:W-:Y:S02]  /*85b0*/  ULDC UR8, c[0x0][0x634] ;  /* 0x00018d0000087ab9 */ /* 0x000fe40000000800 */
[----:B------:R-:W-:-:S05]  /*85c0*/  IADD3 R9, P1, R16, UR8, RZ ;  /* 0x0000000810097c10 */ /* 0x000fca000ff3e0ff */
[----:B------:R-:W-:-:S04]  /*85d0*/  IMAD.X R15, RZ, RZ, R17, P1 ;  /* 0x000000ffff0f7224 */ /* 0x000fc800008e0611 */
[----:B------:R-:W-:-:S04]  /*85e0*/  IMAD.WIDE.U32 R6, R15, UR6, RZ ;  /* 0x000000060f067c25 */ /* 0x000fc8000f8e00ff */
[----:B------:R-:W-:-:S04]  /*85f0*/  IMAD.WIDE.U32 R6, P1, R9, UR7, R6 ;  /* 0x0000000709067c25 */ /* 0x000fc8000f820006 */
[----:B------:R-:W-:-:S04]  /*8600*/  IMAD.WIDE.U32 R8, R9, UR6, RZ ;  /* 0x0000000609087c25 */ /* 0x000fc8000f8e00ff */
[----:B------:R-:W-:Y:S01]  /*8610*/  IMAD.X R5, RZ, RZ, RZ, P1 ;  /* 0x000000ffff057224 */ /* 0x000fe200008e06ff */
[----:B------:R-:W-:Y:S01]  /*8620*/  IADD3 RZ, P1, R9, R6, RZ ;  /* 0x0000000609ff7210 */ /* 0x000fe20007f3e0ff */
[----:B------:R-:W-:-:S04]  /*8630*/  IMAD.MOV.U32 R4, RZ, RZ, R7 ;  /* 0x000000ffff047224 */ /* 0x000fc800078e0007 */
[----:B------:R-:W-:-:S08]  /*8640*/  IMAD.WIDE.U32.X R4, R15, UR7, R4, P1 ;  /* 0x000000070f047c25 */ /* 0x000fd000088e0404 */
.L_x_170:
[--C-:B------:R-:W-:Y:S01]  /*8650*/  SHF.R.U64 R8, R4, UR9, R5.reuse ;  /* 0x0000000904087c19 */ /* 0x100fe20008001205 */
[----:B------:R-:W-:Y:S01]  /*8660*/  ULDC.64 UR6, c[0x0][0x620] ;  /* 0x0001880000067ab9 */ /* 0x000fe20000000a00 */
[----:B------:R-:W-:Y:S01]  /*8670*/  SHF.R.U32.HI R4, RZ, UR9, R5 ;  /* 0x00000009ff047c19 */ /* 0x000fe20008011605 */
[----:B------:R-:W2:Y:S01]  /*8680*/  LDC R25, c[0x0][0x144] ;  /* 0x00005100ff197b82 */ /* 0x000ea20000000800 */
[----:B------:R-:W-:Y:S01]  /*8690*/  IADD3 R7, P1, RZ, -R8, RZ ;  /* 0x80000008ff077210 */ /* 0x000fe20007f3e0ff */
[----:B------:R-:W-:Y:S01]  /*86a0*/  ULDC.64 UR10, c[0x0][0x640] ;  /* 0x00019000000a7ab9 */ /* 0x000fe20000000a00 */
[----:B0-----:R-:W-:Y:S01]  /*86b0*/  I2FP.F32.U32 R9, R14 ;  /* 0x0000000e00097245 */ /* 0x001fe20000201000 */
[----:B------:R-:W-:Y:S02]  /*86c0*/  ULDC UR8, c[0x0][0x608] ;  /* 0x0001820000087ab9 */ /* 0x000fe40000000800 */
[----:B------:R-:W-:Y:S01]  /*86d0*/  IMAD.X R4, RZ, RZ, ~R4, P1 ;  /* 0x000000ffff047224 */ /* 0x000fe200008e0e04 */
[----:B------:R-:W-:Y:S01]  /*86e0*/  ISETP.NE.U32.AND P1, PT, RZ, UR10, PT ;  /* 0x0000000aff007c0c */ /* 0x000fe2000bf25070 */
[----:B------:R-:W0:Y:S02]  /*86f0*/  LDC R20, c[0x0][0x148] ;  /* 0x00005200ff147b82 */ /* 0x000e240000000800 */
[----:B------:R-:W-:Y:S01]  /*8700*/  IMAD R6, R4, UR6, RZ ;  /* 0x0000000604067c24 */ /* 0x000fe2000f8e02ff */
[----:B------:R-:W-:Y:S01]  /*8710*/  ISETP.NE.AND.EX P1, PT, RZ, UR11, PT, P1 ;  /* 0x0000000bff007c0c */ /* 0x000fe2000bf25310 */
[----:B------:R-:W-:Y:S01]  /*8720*/  IMAD.WIDE.U32 R4, R7, UR6, R16 ;  /* 0x0000000607047c25 */ /* 0x000fe2000f8e0010 */
[----:B------:R-:W-:-:S03]  /*8730*/  ULDC UR6, c[0x0][0x150] ;  /* 0x0000540000067ab9 */ /* 0x000fc60000000800 */
[----:B------:R-:W-:Y:S02]  /*8740*/  IMAD R7, R7, UR7, R6 ;  /* 0x0000000707077c24 */ /* 0x000fe4000f8e0206 */
[----:B------:R-:W-:Y:S01]  /*8750*/  FMUL R6, R9, UR6 ;  /* 0x0000000609067c20 */ /* 0x000fe20008400000 */
[----:B------:R-:W-:Y:S01]  /*8760*/  ULDC UR6, c[0x0][0x618] ;  /* 0x0001860000067ab9 */ /* 0x000fe20000000800 */
[----:B------:R-:W-:Y:S01]  /*8770*/  ULDC UR7, c[0x0][0x154] ;  /* 0x0000550000077ab9 */ /* 0x000fe20000000800 */
[----:B------:R-:W-:-:S03]  /*8780*/  IMAD.IADD R5, R5, 0x1, R7 ;  /* 0x0000000105057824 */ /* 0x000fc600078e0207 */
[----:B------:R-:W3:Y:S02]  /*8790*/  F2I.U32.TRUNC.NTZ R6, R6 ;  /* 0x0000000600067305 */ /* 0x000ee4000020f000 */
[----:B------:R-:W-:Y:S02]  /*87a0*/  SHF.R.U64 R9, R4, UR6, R5 ;  /* 0x0000000604097c19 */ /* 0x000fe40008001205 */
[----:B-1----:R-:W-:-:S05]  /*87b0*/  I2FP.F32.U32 R4, R13 ;  /* 0x0000000d00047245 */ /* 0x002fca0000201000 */
[----:B------:R-:W-:Y:S01]  /*87c0*/  FMUL R22, R4, UR7 ;  /* 0x0000000704167c20 */ /* 0x000fe20008400000 */
[----:B------:R-:W-:Y:S01]  /*87d0*/  SHF.R.U32.HI R4, RZ, UR6, R5 ;  /* 0x00000006ff047c19 */ /* 0x000fe20008011605 */
[----:B------:R-:W-:-:S03]  /*87e0*/  ULDC UR6, c[0x0][0x658] ;  /* 0x0001960000067ab9 */ /* 0x000fc60000000800 */
[--C-:B------:R-:W-:Y:S01]  /*87f0*/  SHF.R.U64 R21, R9, UR8, R4.reuse ;  /* 0x0000000809157c19 */ /* 0x100fe20008001204 */
[----:B------:R-:W1:Y:S01]  /*8800*/  F2I.U32.TRUNC.NTZ R22, R22 ;  /* 0x0000001600167305 */ /* 0x000e62000020f000 */
[----:B------:R-:W-:Y:S01]  /*8810*/  SHF.R.U32.HI R4, RZ, UR8, R4 ;  /* 0x00000008ff047c19 */ /* 0x000fe20008011604 */
[----:B---3--:R-:W-:-:S03]  /*8820*/  IMAD.MOV R6, RZ, RZ, -R6 ;  /* 0x000000ffff067224 */ /* 0x008fc600078e0a06 */
[----:B------:R-:W-:Y:S01]  /*8830*/  SHF.R.U64 R15, R21, UR6, R4 ;  /* 0x00000006150f7c19 */ /* 0x000fe20008001204 */
[----:B--2---:R-:W-:Y:S01]  /*8840*/  IMAD R14, R25, R6, R14 ;  /* 0x00000006190e7224 */ /* 0x004fe200078e020e */
[----:B------:R-:W-:-:S03]  /*8850*/  SHF.R.U32.HI R23, RZ, UR6, R4 ;  /* 0x00000006ff177c19 */ /* 0x000fc60008011604 */
[----:B------:R-:W-:Y:S02]  /*8860*/  IMAD.MOV.U32 R4, RZ, RZ, R15 ;  /* 0x000000ffff047224 */ /* 0x000fe400078e000f */
[----:B------:R-:W-:Y:S01]  /*8870*/  IMAD.MOV.U32 R5, RZ, RZ, R23 ;  /* 0x000000ffff057224 */ /* 0x000fe200078e0017 */
[----:B-1----:R-:W-:Y:S06]  /*8880*/  @!P1 BRA `(.L_x_171) ;  /* 0x0000000000289947 */ /* 0x002fec0003800000 */
[----:B------:R-:W-:Y:S02]  /*8890*/  ULDC UR6, c[0x0][0x64c] ;  /* 0x0001930000067ab9 */ /* 0x000fe40000000800 */
[----:B------:R-:W-:-:S05]  /*88a0*/  IADD3 R5, P1, R15, UR6, RZ ;  /* 0x000000060f057c10 */ /* 0x000fca000ff3e0ff */
[----:B------:R-:W-:-:S04]  /*88b0*/  IMAD.X R23, RZ, RZ, R23, P1 ;  /* 0x000000ffff177224 */ /* 0x000fc800008e0617 */
[----:B------:R-:W-:-:S04]  /*88c0*/  IMAD.WIDE.U32 R6, R23, UR10, RZ ;  /* 0x0000000a17067c25 */ /* 0x000fc8000f8e00ff */
[----:B------:R-:W-:-:S04]  /*88d0*/  IMAD.WIDE.U32 R6, P1, R5, UR11, R6 ;  /* 0x0000000b05067c25 */ /* 0x000fc8000f820006 */
[----:B------:R-:W-:-:S04]  /*88e0*/  IMAD.WIDE.U32 R4, R5, UR10, RZ ;  /* 0x0000000a05047c25 */ /* 0x000fc8000f8e00ff */
[----:B------:R-:W-:Y:S01]  /*88f0*/  IMAD.MOV.U32 R4, RZ, RZ, R7 ;  /* 0x000000ffff047224 */ /* 0x000fe200078e0007 */
[----:B------:R-:W-:Y:S01]  /*8900*/  IADD3 RZ, P3, R5, R6, RZ ;  /* 0x0000000605ff7210 */ /* 0x000fe20007f7e0ff */
[----:B------:R-:W-:-:S04]  /*8910*/  IMAD.X R5, RZ, RZ, RZ, P1 ;  /* 0x000000ffff057224 */ /* 0x000fc800008e06ff */
[----:B------:R-:W-:-:S08]  /*8920*/  IMAD.WIDE.U32.X R4, R23, UR11, R4, P3 ;  /* 0x0000000b17047c25 */ /* 0x000fd000098e0404 */
.L_x_171:
[----:B------:R-:W-:Y:S01]  /*8930*/  ISETP.NE.AND P1, PT, R2, 0x1, PT ;  /* 0x000000010200780c */ /* 0x000fe20003f25270 */
[----:B------:R-:W-:Y:S01]  /*8940*/  ULDC UR6, c[0x0][0x648] ;  /* 0x0001920000067ab9 */ /* 0x000fe20000000800 */
[----:B------:R-:W-:Y:S01]  /*8950*/  LOP3.LUT R21, R21, UR13, RZ, 0xc0, !PT ;  /* 0x0000000d15157c12 */ /* 0x000fe2000f8ec0ff */
[----:B------:R-:W-:Y:S01]  /*8960*/  IMAD.MOV R22, RZ, RZ, -R22 ;  /* 0x000000ffff167224 */ /* 0x000fe200078e0a16 */
[----:B------:R-:W-:Y:S01]  /*8970*/  SHF.R.U64 R4, R4, UR6, R5 ;  /* 0x0000000604047c19 */ /* 0x000fe20008001205 */
[----:B------:R-:W-:Y:S01]  /*8980*/  ULDC UR6, c[0x0][0x638] ;  /* 0x00018e0000067ab9 */ /* 0x000fe20000000800 */
[----:B------:R-:W-:Y:S01]  /*8990*/  ULDC UR7, c[0x0][0x610] ;  /* 0x0001840000077ab9 */ /* 0x000fe20000000800 */
[----:B------:R-:W-:Y:S02]  /*89a0*/  IMAD.MOV.U32 R5, RZ, RZ, 0x1 ;  /* 0x00000001ff057424 */ /* 0x000fe400078e00ff */
[----:B------:R-:W-:Y:S02]  /*89b0*/  IMAD.MOV R6, RZ, RZ, -R4 ;  /* 0x000000ffff067224 */ /* 0x000fe400078e0a04 */
[----:B------:R-:W-:Y:S01]  /*89c0*/  IMAD R21, R4, UR5, R21 ;  /* 0x0000000504157c24 */ /* 0x000fe2000f8e0215 */
[----:B------:R-:W-:Y:S01]  /*89d0*/  LOP3.LUT R4, R9, UR4, RZ, 0xc0, !PT ;  /* 0x0000000409047c12 */ /* 0x000fe2000f8ec0ff */
[----:B0-----:R-:W-:-:S02]  /*89e0*/  @P1 IMAD R14, R20, R22, R13 ;  /* 0x00000016140e1224 */ /* 0x001fc400078e020d */
[----:B------:R-:W-:Y:S01]  /*89f0*/  IMAD R15, R6, UR6, R15 ;  /* 0x00000006060f7c24 */ /* 0x000fe2000f8e020f */
[----:B------:R-:W-:Y:S01]  /*8a00*/  ULDC UR6, c[0x0][0x600] ;  /* 0x0001800000067ab9 */ /* 0x000fe20000000800 */
[----:B------:R-:W-:Y:S02]  /*8a10*/  IMAD R14, R21, UR7, R14 ;  /* 0x00000007150e7c24 */ /* 0x000fe4000f8e020e */
[--C-:B------:R-:W-:Y:S01]  /*8a20*/  IMAD R15, R15, UR6, R4.reuse ;  /* 0x000000060f0f7c24 */ /* 0x100fe2000f8e0204 */
[----:B------:R-:W-:-:S04]  /*8a30*/  PRMT R4, R5, 0x7610, R4 ;  /* 0x0000761005047816 */ /* 0x000fc80000000004 */
[----:B------:R-:W-:Y:S02]  /*8a40*/  SEL R20, R15, R14, !P1 ;  /* 0x0000000e0f147207 */ /* 0x000fe40004800000 */
[----:B------:R-:W-:-:S07]  /*8a50*/  SEL R13, R14, R15, !P1 ;  /* 0x0000000f0e0d7207 */ /* 0x000fce0004800000 */
.L_x_169:
[----:B------:R-:W-:Y:S05]  /*8a60*/  BSYNC B1 ;  /* 0x0000000000017941 */ /* 0x000fea0003800000 */
.L_x_168:
[----:B------:R-:W-:-:S13]  /*8a70*/  LOP3.LUT P1, RZ, R4, 0xff, RZ, 0xc0, !PT ;  /* 0x000000ff04ff7812 */ /* 0x000fda000782c0ff */
[----:B------:R-:W-:Y:S05]  /*8a80*/  @P1 BRA `(.L_x_172) ;  /* 0xfffffff400141947 */ /* 0x000fea000383ffff */
[----:B------:R-:W-:Y:S05]  /*8a90*/  BSYNC B0 ;  /* 0x0000000000007941 */ /* 0x000fea0003800000 */
.L_x_160:
[----:B------:R-:W-:-:S03]  /*8aa0*/  UMOV UR6, 0xffffffff ;  /* 0xffffffff00067882 */ /* 0x000fc60000000000 */
[----:B------:R-:W-:Y:S05]  /*8ab0*/  BRA.DIV UR6, `(.L_x_173) ;  /* 0x0000000606187947 */ /* 0x000fea000b800000 */
[----:B------:R-:W-:-:S13]  /*8ac0*/  ELECT P6, URZ, PT ;  /* 0x00000000003f782f */ /* 0x000fda00038c0000 */
.L_x_187:
[----:B------:R-:W-:Y:S04]  /*8ad0*/  BSSY B0, `(.L_x_174) ;  /* 0x000002b000007945 */ /* 0x000fe80003800000 */
[----:B------:R-:W-:Y:S05]  /*8ae0*/  @!P6 BRA `(.L_x_175) ;  /* 0x0000000000a4e947 */ /* 0x000fea0003800000 */
[----:B------:R-:W-:-:S04]  /*8af0*/  LOP3.LUT R18, R18, 0x2, RZ, 0xfc, !PT ;  /* 0x0000000212127812 */ /* 0x000fc800078efcff */
[----:B------:R-:W-:-:S13]  /*8b00*/  ISETP.NE.AND P0, PT, R18, 0x3, PT ;  /* 0x000000031200780c */ /* 0x000fda0003f05270 */
[----:B------:R-:W-:Y:S05]  /*8b10*/  @!P0 BRA `(.L_x_176) ;  /* 0x0000000000048947 */ /* 0x000fea0003800000 */
[----:B------:R-:W-:Y:S01]  /*8b20*/  BPT.TRAP 0x1 ;  /* 0x000000040000795c */ /* 0x000fe20000300000 */
.L_x_176:
[----:B------:R-:W0:Y:S01]  /*8b30*/  S2R R5, SR_CgaCtaId ;  /* 0x0000000000057919 */ /* 0x000e220000008800 */
[----:B------:R-:W-:Y:S02]  /*8b40*/  MOV R2, 0x400 ;  /* 0x0000040000027802 */ /* 0x000fe40000000f00 */
[----:B------:R-:W-:Y:S02]  /*8b50*/  SHF.L.U32 R4, R0, 0x1f, RZ ;  /* 0x0000001f00047819 */ /* 0x000fe400000006ff */
[----:B0-----:R-:W-:-:S05]  /*8b60*/  LEA R2, R5, R2, 0x18 ;  /* 0x0000000205027211 */ /* 0x001fca00078ec0ff */
[----:B------:R-:W-:-:S04]  /*8b70*/  VIADD R2, R2, 0x20 ;  /* 0x0000002002027836 */ /* 0x000fc80000000000 */
[C---:B------:R-:W-:Y:S02]  /*8b80*/  IMAD R7, R3.reuse, 0x8, R2 ;  /* 0x0000000803077824 */ /* 0x040fe400078e0202 */
[----:B------:R-:W-:Y:S02]  /*8b90*/  VIADD R3, R3, 0x1 ;  /* 0x0000000103037836 */ /* 0x000fe40000000000 */
[----:B------:R-:W0:Y:S03]  /*8ba0*/  SYNCS.PHASECHK.TRANS64.TRYWAIT P0, [R7+URZ], R4 ;  /* 0x00000004070075a7 */ /* 0x000e26000800017f */
[----:B------:R-:W-:-:S04]  /*8bb0*/  ISETP.NE.AND P1, PT, R3, 0x4, PT ;  /* 0x000000040300780c */ /* 0x000fc80003f25270 */
[----:B------:R-:W-:Y:S02]  /*8bc0*/  SEL R5, RZ, 0x1, P1 ;  /* 0x00000001ff057807 */ /* 0x000fe40000800000 */
[----:B------:R-:W-:Y:S02]  /*8bd0*/  SEL R3, R3, RZ, P1 ;  /* 0x000000ff03037207 */ /* 0x000fe40000800000 */
[----:B------:R-:W-:-:S03]  /*8be0*/  LOP3.LUT R6, R0, R5, RZ, 0x3c, !PT ;  /* 0x0000000500067212 */ /* 0x000fc600078e3cff */
[----:B------:R-:W-:Y:S01]  /*8bf0*/  IMAD R8, R3, 0x8, R2 ;  /* 0x0000000803087824 */ /* 0x000fe200078e0202 */
[----:B------:R-:W-:Y:S01]  /*8c00*/  SHF.L.U32 R5, R6, 0x1f, RZ ;  /* 0x0000001f06057819 */ /* 0x000fe200000006ff */
[----:B0-----:R-:W-:Y:S06]  /*8c10*/  @!P0 BRA `(.L_x_177) ;  /* 0x0000000000e08947 */ /* 0x001fec0003800000 */
.L_x_188:
[----:B------:R-:W1:Y:S01]  /*8c20*/  SYNCS.PHASECHK.TRANS64.TRYWAIT P0, [R8+URZ], R5 ;  /* 0x00000005080075a7 */ /* 0x000e62000800017f */
[----:B------:R-:W-:-:S05]  /*8c30*/  VIADD R0, R3, 0x1 ;  /* 0x0000000103007836 */ /* 0x000fca0000000000 */
[----:B------:R-:W-:-:S04]  /*8c40*/  ISETP.NE.AND P1, PT, R0, 0x4, PT ;  /* 0x000000040000780c */ /* 0x000fc80003f25270 */
[----:B------:R-:W-:Y:S02]  /*8c50*/  SEL R3, RZ, 0x1, P1 ;  /* 0x00000001ff037807 */ /* 0x000fe40000800000 */
[----:B0-----:R-:W-:Y:S02]  /*8c60*/  SEL R7, R0, RZ, P1 ;  /* 0x000000ff00077207 */ /* 0x001fe40000800000 */
[----:B------:R-:W-:-:S03]  /*8c70*/  LOP3.LUT R9, R6, R3, RZ, 0x3c, !PT ;  /* 0x0000000306097212 */ /* 0x000fc600078e3cff */
[----:B------:R-:W-:Y:S01]  /*8c80*/  IMAD R11, R7, 0x8, R2 ;  /* 0x00000008070b7824 */ /* 0x000fe200078e0202 */
[----:B------:R-:W-:Y:S01]  /*8c90*/  SHF.L.U32 R6, R9, 0x1f, RZ ;  /* 0x0000001f09067819 */ /* 0x000fe200000006ff */
[----:B-1----:R-:W-:Y:S06]  /*8ca0*/  @!P0 BRA `(.L_x_178) ;  /* 0x0000000000d08947 */ /* 0x002fec0003800000 */
.L_x_189:
[----:B------:R-:W1:Y:S01]  /*8cb0*/  SYNCS.PHASECHK.TRANS64.TRYWAIT P0, [R11+URZ], R6 ;  /* 0x000000060b0075a7 */ /* 0x000e62000800017f */
[----:B------:R-:W-:-:S05]  /*8cc0*/  VIADD R0, R7, 0x1 ;  /* 0x0000000107007836 */ /* 0x000fca0000000000 */
[----:B------:R-:W-:-:S04]  /*8cd0*/  ISETP.NE.AND P1, PT, R0, 0x4, PT ;  /* 0x000000040000780c */ /* 0x000fc80003f25270 */
[----:B------:R-:W-:Y:S02]  /*8ce0*/  SEL R4, RZ, 0x1, P1 ;  /* 0x00000001ff047807 */ /* 0x000fe40000800000 */
[----:B------:R-:W-:Y:S02]  /*8cf0*/  SEL R3, R0, RZ, P1 ;  /* 0x000000ff00037207 */ /* 0x000fe40000800000 */
[----:B------:R-:W-:Y:S01]  /*8d00*/  LOP3.LUT R0, R9, R4, RZ, 0x3c, !PT ;  /* 0x0000000409007212 */ /* 0x000fe200078e3cff */
[----:B-1----:R-:W-:Y:S06]  /*8d10*/  @!P0 BRA `(.L_x_179) ;  /* 0x0000000000c88947 */ /* 0x002fec0003800000 */
.L_x_190:
[----:B------:R-:W-:Y:S01]  /*8d20*/  IMAD R3, R3, 0x8, R2 ;  /* 0x0000000803037824 */ /* 0x000fe200078e0202 */
[----:B------:R-:W-:-:S07]  /*8d30*/  SHF.L.U32 R0, R0, 0x1f, RZ ;  /* 0x0000001f00007819 */ /* 0x000fce00000006ff */
.L_x_180:
[----:B--2---:R2:W3:Y:S02]  /*8d40*/  SYNCS.PHASECHK.TRANS64.TRYWAIT P0, [R3+URZ], R0 ;  /* 0x00000000030075a7 */ /* 0x0044e4000800017f */
[----:B---3--:R-:W-:Y:S05]  /*8d50*/  @!P0 NANOSLEEP.SYNCS 0x989680 ;  /* 0x009896800000895d */ /* 0x008fea0003900000 */
[----:B------:R-:W3:Y:S02]  /*8d60*/  @!P0 SYNCS.PHASECHK.TRANS64 P0, [R3+URZ], R0 ;  /* 0x00000000030085a7 */ /* 0x000ee4000800007f */
[----:B---3--:R-:W-:Y:S05]  /*8d70*/  @!P0 BRA `(.L_x_180) ;  /* 0xfffffffc00f08947 */ /* 0x008fea000383ffff */
.L_x_175:
[----:B------:R-:W-:Y:S05]  /*8d80*/  BSYNC B0 ;  /* 0x0000000000007941 */ /* 0x000fea0003800000 */
.L_x_174:
[----:B------:R-:W-:Y:S05]  /*8d90*/  EXIT ;  /* 0x000000000000794d */ /* 0x000fea0003800000 */
.L_x_17:
[----:B-1----:R1:W2:Y:S02]  /*8da0*/  SYNCS.PHASECHK.TRANS64.TRYWAIT P1, [R3+URZ], R0 ;  /* 0x00000000030075a7 */ /* 0x0022a4000802017f */
[----:B--2---:R-:W-:Y:S05]  /*8db0*/  @!P1 NANOSLEEP.SYNCS 0x989680 ;  /* 0x009896800000995d */ /* 0x004fea0003900000 */
[----:B------:R-:W2:Y:S02]  /*8dc0*/  @!P1 SYNCS.PHASECHK.TRANS64 P1, [R3+URZ], R0 ;  /* 0x00000000030095a7 */ /* 0x000ea4000802007f */
[----:B--2---:R-:W-:Y:S05]  /*8dd0*/  @!P1 BRA `(.L_x_17) ;  /* 0xfffffffc00f09947 */ /* 0x004fea000383ffff */
[----:B------:R-:W-:Y:S05]  /*8de0*/  BRA `(.L_x_16) ;  /* 0xffffff8400c07947 */ /* 0x000fea000383ffff */
.L_x_22:
[----:B-1----:R-:W-:-:S04]  /*8df0*/  IMAD.U32 R4, RZ, RZ, UR4 ;  /* 0x00000004ff047e24 */ /* 0x002fc8000f8e00ff */
[----:B------:R1:W2:Y:S03]  /*8e00*/  SYNCS.PHASECHK.TRANS64.TRYWAIT P1, [R4+URZ], R3 ;  /* 0x00000003040075a7 */ /* 0x0002a6000802017f */
[----:B--2---:R-:W-:Y:S05]  /*8e10*/  @!P1 NANOSLEEP.SYNCS 0x989680 ;  /* 0x009896800000995d */ /* 0x004fea0003900000 */
[----:B------:R-:W2:Y:S02]  /*8e20*/  @!P1 SYNCS.PHASECHK.TRANS64 P1, [R4+URZ], R3 ;  /* 0x00000003040095a7 */ /* 0x000ea4000802007f */
[----:B--2---:R-:W-:Y:S05]  /*8e30*/  @!P1 BRA `(.L_x_22) ;  /* 0xfffffffc00ec9947 */ /* 0x004fea000383ffff */
[----:B------:R-:W-:Y:S05]  /*8e40*/  BRA `(.L_x_21) ;  /* 0xffffff8c00c47947 */ /* 0x000fea000383ffff */
.L_x_161:
[----:B------:R-:W-:Y:S01]  /*8e50*/  BSSY B1, `(.L_x_181) ;  /* 0x0000006000017945 */ /* 0x000fe20003800000 */
[----:B------:R-:W-:-:S07]  /*8e60*/  IMAD.MOV.U32 R15, RZ, RZ, -0x1 ;  /* 0xffffffffff0f7424 */ /* 0x000fce00078e00ff */
[----:B------:R-:W-:Y:S05]  /*8e70*/  WARPSYNC.COLLECTIVE R15, `(.L_x_182) ;  /* 0x000000000f0c7348 */ /* 0x000fea0003c00000 */
[----:B------:R-:W-:Y:S02]  /*8e80*/  ELECT P6, UR62, PT ;  /* 0x00000000003e782f */ /* 0x000fe400038c0000 */
[----:B------:R-:W-:Y:S01]  /*8e90*/  MOV R14, UR62 ;  /* 0x0000003e000e7c02 */ /* 0x000fe20008000f00 */
[----:B------:R-:W-:Y:S10]  /*8ea0*/  ENDCOLLECTIVE ;  /* 0x000000000000791b */ /* 0x000ff40003800000 */
.L_x_182:
[----:B------:R-:W-:Y:S05]  /*8eb0*/  BSYNC B1 ;  /* 0x0000000000017941 */ /* 0x000fea0003800000 */
.L_x_181:
[----:B------:R-:W-:Y:S05]  /*8ec0*/  BRA `(.L_x_183) ;  /* 0xfffffff000107947 */ /* 0x000fea000383ffff */
.L_x_164:
[----:B0-----:R0:W1:Y:S02]  /*8ed0*/  SYNCS.PHASECHK.TRANS64.TRYWAIT P1, [R14+URZ+0x20], R7 ;  /* 0x000020070e0075a7 */ /* 0x001064000802017f */
[----:B-1----:R-:W-:Y:S05]  /*8ee0*/  @!P1 NANOSLEEP.SYNCS 0x989680 ;  /* 0x009896800000995d */ /* 0x002fea0003900000 */
[----:B------:R-:W1:Y:S02]  /*8ef0*/  @!P1 SYNCS.PHASECHK.TRANS64 P1, [R14+URZ+0x20], R7 ;  /* 0x000020070e0095a7 */ /* 0x000e64000802007f */
[----:B-1----:R-:W-:Y:S05]  /*8f00*/  @!P1 BRA `(.L_x_164) ;  /* 0xfffffffc00f09947 */ /* 0x002fea000383ffff */
[----:B------:R-:W-:Y:S05]  /*8f10*/  BRA `(.L_x_184) ;  /* 0xfffffff000447947 */ /* 0x000fea000383ffff */
.L_x_173:
[----:B------:R-:W-:Y:S01]  /*8f20*/  BSSY B0, `(.L_x_185) ;  /* 0x0000006000007945 */ /* 0x000fe20003800000 */
[----:B------:R-:W-:-:S07]  /*8f30*/  IMAD.MOV.U32 R15, RZ, RZ, -0x1 ;  /* 0xffffffffff0f7424 */ /* 0x000fce00078e00ff */
[----:B------:R-:W-:Y:S05]  /*8f40*/  WARPSYNC.COLLECTIVE R15, `(.L_x_186) ;  /* 0x000000000f0c7348 */ /* 0x000fea0003c00000 */
[----:B------:R-:W-:Y:S02]  /*8f50*/  ELECT P6, UR62, PT ;  /* 0x00000000003e782f */ /* 0x000fe400038c0000 */
[----:B------:R-:W-:Y:S01]  /*8f60*/  MOV R14, UR62 ;  /* 0x0000003e000e7c02 */ /* 0x000fe20008000f00 */
[----:B------:R-:W-:Y:S10]  /*8f70*/  ENDCOLLECTIVE ;  /* 0x000000000000791b */ /* 0x000ff40003800000 */
.L_x_186:
[----:B------:R-:W-:Y:S05]  /*8f80*/  BSYNC B0 ;  /* 0x0000000000007941 */ /* 0x000fea0003800000 */
.L_x_185:
[----:B------:R-:W-:Y:S05]  /*8f90*/  BRA `(.L_x_187) ;  /* 0xfffffff800cc7947 */ /* 0x000fea000383ffff */
.L_x_177:
[----:B0-----:R0:W1:Y:S02]  /*8fa0*/  SYNCS.PHASECHK.TRANS64.TRYWAIT P0, [R7+URZ], R4 ;  /* 0x00000004070075a7 */ /* 0x001064000800017f */
[----:B-1----:R-:W-:Y:S05]  /*8fb0*/  @!P0 NANOSLEEP.SYNCS 0x989680 ;  /* 0x009896800000895d */ /* 0x002fea0003900000 */
[----:B------:R-:W1:Y:S02]  /*8fc0*/  @!P0 SYNCS.PHASECHK.TRANS64 P0, [R7+URZ], R4 ;  /* 0x00000004070085a7 */ /* 0x000e64000800007f */
[----:B-1----:R-:W-:Y:S05]  /*8fd0*/  @!P0 BRA `(.L_x_177) ;  /* 0xfffffffc00f08947 */ /* 0x002fea000383ffff */
[----:B------:R-:W-:Y:S05]  /*8fe0*/  BRA `(.L_x_188) ;  /* 0xfffffffc000c7947 */ /* 0x000fea000383ffff */
.L_x_178:
[----:B0-----:R0:W1:Y:S02]  /*8ff0*/  SYNCS.PHASECHK.TRANS64.TRYWAIT P0, [R8+URZ], R5 ;  /* 0x00000005080075a7 */ /* 0x001064000800017f */
[----:B-1----:R-:W-:Y:S05]  /*9000*/  @!P0 NANOSLEEP.SYNCS 0x989680 ;  /* 0x009896800000895d */ /* 0x002fea0003900000 */
[----:B------:R-:W1:Y:S02]  /*9010*/  @!P0 SYNCS.PHASECHK.TRANS64 P0, [R8+URZ], R5 ;  /* 0x00000005080085a7 */ /* 0x000e64000800007f */
[----:B-1----:R-:W-:Y:S05]  /*9020*/  @!P0 BRA `(.L_x_178) ;  /* 0xfffffffc00f08947 */ /* 0x002fea000383ffff */
[----:B------:R-:W-:Y:S05]  /*9030*/  BRA `(.L_x_189) ;  /* 0xfffffffc001c7947 */ /* 0x000fea000383ffff */
.L_x_179:
[----:B-1----:R1:W2:Y:S02]  /*9040*/  SYNCS.PHASECHK.TRANS64.TRYWAIT P0, [R11+URZ], R6 ;  /* 0x000000060b0075a7 */ /* 0x0022a4000800017f */
[----:B--2---:R-:W-:Y:S05]  /*9050*/  @!P0 NANOSLEEP.SYNCS 0x989680 ;  /* 0x009896800000895d */ /* 0x004fea0003900000 */
[----:B------:R-:W2:Y:S02]  /*9060*/  @!P0 SYNCS.PHASECHK.TRANS64 P0, [R11+URZ], R6 ;  /* 0x000000060b0085a7 */ /* 0x000ea4000800007f */
[----:B--2---:R-:W-:Y:S05]  /*9070*/  @!P0 BRA `(.L_x_179) ;  /* 0xfffffffc00f08947 */ /* 0x004fea000383ffff */
[----:B------:R-:W-:Y:S05]  /*9080*/  BRA `(.L_x_190) ;  /* 0xfffffffc00247947 */ /* 0x000fea000383ffff */
.L_x_191:
[----:B------:R-:W-:-:S00]  /*9090*/  BRA `(.L_x_191) ;  /* 0xfffffffc00fc7947 */ /* 0x000fc0000383ffff */
[----:B------:R-:W-:-:S00]  /*90a0*/  NOP ;  /* 0x0000000000007918 */ /* 0x000fc00000000000 */
        /* <DEDUP_REMOVED lines=13> */
.L_x_192:


//--------------------- .nv.global.init           --------------------------
	.section	.nv.global.init,"aw",@progbits
.nv.global.init:
	.type		$str$22,@object
	.size		$str$22,($str$23 - $str$22)
$str$22:
        /*0000*/ 	.byte	0x6b, 0x5f, 0x74, 0x69, 0x6c, 0x65, 0x5f, 0x63, 0x6f, 0x75, 0x6e, 0x74, 0x20, 0x3e, 0x3d, 0x20
        /*0010*/ 	.byte	0x31, 0x00
	.type		$str$23,@object
	.size		$str$23,(__unnamed_1 - $str$23)
$str$23:
        /*0012*/ 	.byte	0x2f, 0x74, 0x6d, 0x70, 0x2f, 0x63, 0x75, 0x74, 0x6c, 0x61, 0x73, 0x73, 0x5f, 0x73, 0x77, 0x65
        /*0022*/ 	.byte	0x65, 0x70, 0x5f, 0x73, 0x72, 0x63, 0x2f, 0x69, 0x6e, 0x63, 0x6c, 0x75, 0x64, 0x65, 0x2f, 0x63
        /*0032*/ 	.byte	0x75, 0x74, 0x6c, 0x61, 0x73, 0x73, 0x2f, 0x67, 0x65, 0x6d, 0x6d, 0x2f, 0x63, 0x6f, 0x6c, 0x6c
        /*0042*/ 	.byte	0x65, 0x63, 0x74, 0x69, 0x76, 0x65, 0x2f, 0x73, 0x6d, 0x39, 0x30, 0x5f, 0x6d, 0x6d, 0x61, 0x5f
        /*0052*/ 	.byte	0x74, 0x6d, 0x61, 0x5f, 0x67, 0x6d, 0x6d, 0x61, 0x5f, 0x73, 0x73, 0x5f, 0x77, 0x61, 0x72, 0x70
        /*0062*/ 	.byte	0x73, 0x70, 0x65, 0x63, 0x69, 0x61, 0x6c, 0x69, 0x7a, 0x65, 0x64, 0x2e, 0x68, 0x70, 0x70, 0x00
	.type		__unnamed_1,@object
	.size		__unnamed_1,(.L_0 - __unnamed_1)
__unnamed_1:
        /*0072*/ 	.byte	0x76, 0x6f, 0x69, 0x64, 0x20, 0x63, 0x75, 0x74, 0x6c, 0x61, 0x73, 0x73, 0x3a, 0x3a, 0x67, 0x65
        /* <DEDUP_REMOVED lines=176> */
        /*0b82*/ 	.byte	0x65, 0x3a, 0x3a, 0x69, 0x64, 0x65, 0x6e, 0x74, 0x69, 0x74, 0x79, 0x5d, 0x00
.L_0:


//--------------------- .nv.shared._ZN7cutlass13device_kernelINS_4gemm6kernel13GemmUniversalIN4cute5tupleIJiiiiEEENS1_10collective13CollectiveMmaINS1_34MainloopSm90TmaGmmaWarpSpecializedILi4ENS5_IJNS4_1CILi1EEESB_SB_EEENS1_35KernelTmaWarpSpecializedCooperativeEEENS5_IJNSA_ILi256EEENSA_ILi64EEESG_EEENS_10tfloat32_tENS5_IJlSB_lEEESI_SJ_NS4_8TiledMMAINS4_8MMA_AtomIJNS4_4SM904GMMA29MMA_64x64x8_F32TF32TF32_SS_TNILNSN_7ScaleInE1ELSP_1EEEEEENS4_6LayoutINS5_IJNSA_ILi2EEESB_SB_EEENS5_IJSB_NSA_ILi0EEESV_EEEEENS5_IJNS4_10UnderscoreESY_SY_EEEEENS4_13SM90_TMA_LOADENS4_14ComposedLayoutINS4_7SwizzleILi3ELi4ELi3EEENS4_18smem_ptr_flag_bitsILi32EEENSS_INS5_IJNSA_ILi8EEENSA_ILi32EEEEEENS5_IJS18_SB_EEEEEEEvNS4_8identityES11_S1C_vS1D_EENS_8epilogue10collective6detail29Sm90TmaWarpSpecializedAdapterINS1G_15DefaultEpilogueISI_SJ_SJ_NS1F_6thread17LinearCombinationISI_Li1EffLNS1K_9ScaleType4KindE0ELNS_15FloatRoundStyleE2ESI_EENS1_15EpilogueDefaultEEEEEvvEEEEvNT_6ParamsE --------------------------
	.section	.nv.shared._ZN7cutlass13device_kernelINS_4gemm6kernel13GemmUniversalIN4cute5tupleIJiiiiEEENS1_10collective13CollectiveMmaINS1_34MainloopSm90TmaGmmaWarpSpecializedILi4ENS5_IJNS4_1CILi1EEESB_SB_EEENS1_35KernelTmaWarpSpecializedCooperativeEEENS5_IJNSA_ILi256EEENSA_ILi64EEESG_EEENS_10tfloat32_tENS5_IJlSB_lEEESI_SJ_NS4_8TiledMMAINS4_8MMA_AtomIJNS4_4SM904GMMA29MMA_64x64x8_F32TF32TF32_SS_TNILNSN_7ScaleInE1ELSP_1EEEEEENS4_6LayoutINS5_IJNSA_ILi2EEESB_SB_EEENS5_IJSB_NSA_ILi0EEESV_EEEEENS5_IJNS4_10UnderscoreESY_SY_EEEEENS4_13SM90_TMA_LOADENS4_14ComposedLayoutINS4_7SwizzleILi3ELi4ELi3EEENS4_18smem_ptr_flag_bitsILi32EEENSS_INS5_IJNSA_ILi8EEENSA_ILi32EEEEEENS5_IJS18_SB_EEEEEEEvNS4_8identityES11_S1C_vS1D_EENS_8epilogue10collective6detail29Sm90TmaWarpSpecializedAdapterINS1G_15DefaultEpilogueISI_SJ_SJ_NS1F_6thread17LinearCombinationISI_Li1EffLNS1K_9ScaleType4KindE0ELNS_15FloatRoundStyleE2ESI_EENS1_15EpilogueDefaultEEEEEvvEEEEvNT_6ParamsE,"aw",@nobits
	.sectionflags	@""
	.align	16
	.zero		1024


//--------------------- .nv.shared.reserved.0     --------------------------
	.section	.nv.shared.reserved.0,"aw",@nobits
	.weak		__nv_reservedSMEM_offset_0_alias
	.size		__nv_reservedSMEM_offset_0_alias, 0, 0
	.other		__nv_reservedSMEM_offset_0_alias,@"STO_CUDA_RESERVED_SHARED STV_DEFAULT"
__nv_reservedSMEM_offset_0_alias:
	.zero		0


//--------------------- .nv.global                --------------------------
	.section	.nv.global,"aw",@nobits
.nv.global:
	.type		_ZN39_INTERNAL_707667f8_4_k_cu_97cfc511_64284cute1_E,@object
	.size		_ZN39_INTERNAL_707667f8_4_k_cu_97cfc511_64284cute1_E,(_ZN39_INTERNAL_707667f8_4_k_cu_97cfc511_64284cuda3std3__45__cpo6cbeginE - _ZN39_INTERNAL_707667f8_4_k_cu_97cfc511_64284cute1_E)
_ZN39_INTERNAL_707667f8_4_k_cu_97cfc511_64284cute1_E:
	.zero		1
	.type		_ZN39_INTERNAL_707667f8_4_k_cu_97cfc511_64284cuda3std3__45__cpo6cbeginE,@object
	.size		_ZN39_INTERNAL_707667f8_4_k_cu_97cfc511_64284cuda3std3__45__cpo6cbeginE,(_ZN39_INTERNAL_707667f8_4_k_cu_97cfc511_64284cuda3std3__48in_placeE - _ZN39_INTERNAL_707667f8_4_k_cu_97cfc511_64284cuda3std3__45__cpo6cbeginE)
_ZN39_INTERNAL_707667f8_4_k_cu_97cfc511_64284cuda3std3__45__cpo6cbeginE:
	.zero		1
	.type		_ZN39_INTERNAL_707667f8_4_k_cu_97cfc511_64284cuda3std3__48in_placeE,@object
	.size		_ZN39_INTERNAL_707667f8_4_k_cu_97cfc511_64284cuda3std3__48in_placeE,(_ZN39_INTERNAL_707667f8_4_k_cu_97cfc511_64284cuda3std6ranges3__45__cpo9iter_moveE - _ZN39_INTERNAL_707667f8_4_k_cu_97cfc511_64284cuda3std3__48in_placeE)
_ZN39_INTERNAL_707667f8_4_k_cu_97cfc511_64284cuda3std3__48in_placeE:
	.zero		1
	.type		_ZN39_INTERNAL_707667f8_4_k_cu_97cfc511_64284cuda3std6ranges3__45__cpo9iter_moveE,@object
	.size		_ZN39_INTERNAL_707667f8_4_k_cu_97cfc511_64284cuda3std6ranges3__45__cpo9iter_moveE,(_ZN39_INTERNAL_707667f8_4_k_cu_97cfc511_64284cuda3std3__45__cpo5beginE - _ZN39_INTERNAL_707667f8_4_k_cu_97cfc511_64284cuda3std6ranges3__45__cpo9iter_moveE)
_ZN39_INTERNAL_707667f8_4_k_cu_97cfc511_64284cuda3std6ranges3__45__cpo9iter_moveE:
	.zero		1
	.type		_ZN39_INTERNAL_707667f8_4_k_cu_97cfc511_64284cuda3std3__45__cpo5beginE,@object
	.size		_ZN39_INTERNAL_707667f8_4_k_cu_97cfc511_64284cuda3std3__45__cpo5beginE,(_ZN39_INTERNAL_707667f8_4_k_cu_97cfc511_64284cuda3std3__441_GLOBAL__N__707667f8_4_k_cu_97cfc511_64286ignoreE - _ZN39_INTERNAL_707667f8_4_k_cu_97cfc511_64284cuda3std3__45__cpo5beginE)
_ZN39_INTERNAL_707667f8_4_k_cu_97cfc511_64284cuda3std3__45__cpo5beginE:
	.zero		1
	.type		_ZN39_INTERNAL_707667f8_4_k_cu_97cfc511_64284cuda3std3__441_GLOBAL__N__707667f8_4_k_cu_97cfc511_64286ignoreE,@object
	.size		_ZN39_INTERNAL_707667f8_4_k_cu_97cfc511_64284cuda3std3__441_GLOBAL__N__707667f8_4_k_cu_97cfc511_64286ignoreE,(_ZN39_INTERNAL_707667f8_4_k_cu_97cfc511_64284cute7productE - _ZN39_INTERNAL_707667f8_4_k_cu_97cfc511_64284cuda3std3__441_GLOBAL__N__707667f8_4_k_cu_97cfc511_64286ignoreE)
_ZN39_INTERNAL_707667f8_4_k_cu_97cfc511_64284cuda3std3__441_GLOBAL__N__707667f8_4_k_cu_97cfc511_64286ignoreE:
	.zero		1
	.type		_ZN39_INTERNAL_707667f8_4_k_cu_97cfc511_64284cute7productE,@object
	.size		_ZN39_INTERNAL_707667f8_4_k_cu_97cfc511_64284cute7productE,(_ZN39_INTERNAL_707667f8_4_k_cu_97cfc511_64284cuda3std3__45__cpo3endE - _ZN39_INTERNAL_707667f8_4_k_cu_97cfc511_64284cute7productE)
_ZN39_INTERNAL_707667f8_4_k_cu_97cfc511_64284cute7productE:
	.zero		1
	.type		_ZN39_INTERNAL_707667f8_4_k_cu_97cfc511_64284cuda3std3__45__cpo3endE,@object
	.size		_ZN39_INTERNAL_707667f8_4_k_cu_97cfc511_64284cuda3std3__45__cpo3endE,(_ZN39_INTERNAL_707667f8_4_k_cu_97cfc511_64284cuda3std3__419piecewise_constructE - _ZN39_INTERNAL_707667f8_4_k_cu_97cfc511_64284cuda3std3__45__cpo3endE)
_ZN39_INTERNAL_707667f8_4_k_cu_97cfc511_64284cuda3std3__45__cpo3endE:
	.zero		1
	.type		_ZN39_INTERNAL_707667f8_4_k_cu_97cfc511_64284cuda3std3__419piecewise_constructE,@object
	.size		_ZN39_INTERNAL_707667f8_4_k_cu_97cfc511_64284cuda3std3__419piecewise_constructE,(_ZN39_INTERNAL_707667f8_4_k_cu_97cfc511_64284cuda3std3__45__cpo4cendE - _ZN39_INTERNAL_707667f8_4_k_cu_97cfc511_64284cuda3std3__419piecewise_constructE)
_ZN39_INTERNAL_707667f8_4_k_cu_97cfc511_64284cuda3std3__419piecewise_constructE:
	.zero		1
	.type		_ZN39_INTERNAL_707667f8_4_k_cu_97cfc511_64284cuda3std3__45__cpo4cendE,@object
	.size		_ZN39_INTERNAL_707667f8_4_k_cu_97cfc511_64284cuda3std3__45__cpo4cendE,(_ZN39_INTERNAL_707667f8_4_k_cu_97cfc511_64284cuda3std6ranges3__45__cpo4swapE - _ZN39_INTERNAL_707667f8_4_k_cu_97cfc511_64284cuda3std3__45__cpo4cendE)
_ZN39_INTERNAL_707667f8_4_k_cu_97cfc511_64284cuda3std3__45__cpo4cendE:
	.zero		1
	.type		_ZN39_INTERNAL_707667f8_4_k_cu_97cfc511_64284cuda3std6ranges3__45__cpo4swapE,@object
	.size		_ZN39_INTERNAL_707667f8_4_k_cu_97cfc511_64284cuda3std6ranges3__45__cpo4swapE,(.L_8 - _ZN39_INTERNAL_707667f8_4_k_cu_97cfc511_64284cuda3std6ranges3__45__cpo4swapE)
_ZN39_INTERNAL_707667f8_4_k_cu_97cfc511_64284cuda3std6ranges3__45__cpo4swapE:
	.zero		1
.L_8:


//--------------------- .nv.constant0._ZN7cutlass13device_kernelINS_4gemm6kernel13GemmUniversalIN4cute5tupleIJiiiiEEENS1_10collective13CollectiveMmaINS1_34MainloopSm90TmaGmmaWarpSpecializedILi4ENS5_IJNS4_1CILi1EEESB_SB_EEENS1_35KernelTmaWarpSpecializedCooperativeEEENS5_IJNSA_ILi256EEENSA_ILi64EEESG_EEENS_10tfloat32_tENS5_IJlSB_lEEESI_SJ_NS4_8TiledMMAINS4_8MMA_AtomIJNS4_4SM904GMMA29MMA_64x64x8_F32TF32TF32_SS_TNILNSN_7ScaleInE1ELSP_1EEEEEENS4_6LayoutINS5_IJNSA_ILi2EEESB_SB_EEENS5_IJSB_NSA_ILi0EEESV_EEEEENS5_IJNS4_10UnderscoreESY_SY_EEEEENS4_13SM90_TMA_LOADENS4_14ComposedLayoutINS4_7SwizzleILi3ELi4ELi3EEENS4_18smem_ptr_flag_bitsILi32EEENSS_INS5_IJNSA_ILi8EEENSA_ILi32EEEEEENS5_IJS18_SB_EEEEEEEvNS4_8identityES11_S1C_vS1D_EENS_8epilogue10collective6detail29Sm90TmaWarpSpecializedAdapterINS1G_15DefaultEpilogueISI_SJ_SJ_NS1F_6thread17LinearCombinationISI_Li1EffLNS1K_9ScaleType4KindE0ELNS_15FloatRoundStyleE2ESI_EENS1_15EpilogueDefaultEEEEEvvEEEEvNT_6ParamsE --------------------------
	.section	.nv.constant0._ZN7cutlass13device_kernelINS_4gemm6kernel13GemmUniversalIN4cute5tupleIJiiiiEEENS1_10collective13CollectiveMmaINS1_34MainloopSm90TmaGmmaWarpSpecializedILi4ENS5_IJNS4_1CILi1EEESB_SB_EEENS1_35KernelTmaWarpSpecializedCooperativeEEENS5_IJNSA_ILi256EEENSA_ILi64EEESG_EEENS_10tfloat32_tENS5_IJlSB_lEEESI_SJ_NS4_8TiledMMAINS4_8MMA_AtomIJNS4_4SM904GMMA29MMA_64x64x8_F32TF32TF32_SS_TNILNSN_7ScaleInE1ELSP_1EEEEEENS4_6LayoutINS5_IJNSA_ILi2EEESB_SB_EEENS5_IJSB_NSA_ILi0EEESV_EEEEENS5_IJNS4_10UnderscoreESY_SY_EEEEENS4_13SM90_TMA_LOADENS4_14ComposedLayoutINS4_7SwizzleILi3ELi4ELi3EEENS4_18smem_ptr_flag_bitsILi32EEENSS_INS5_IJNSA_ILi8EEENSA_ILi32EEEEEENS5_IJS18_SB_EEEEEEEvNS4_8identityES11_S1C_vS1D_EENS_8epilogue10collective6detail29Sm90TmaWarpSpecializedAdapterINS1G_15DefaultEpilogueISI_SJ_SJ_NS1F_6thread17LinearCombinationISI_Li1EffLNS1K_9ScaleType4KindE0ELNS_15FloatRoundStyleE2ESI_EENS1_15EpilogueDefaultEEEEEvvEEEEvNT_6ParamsE,"a",@progbits
	.sectionflags	@""
	.align	4
.nv.constant0._ZN7cutlass13device_kernelINS_4gemm6kernel13GemmUniversalIN4cute5tupleIJiiiiEEENS1_10collective13CollectiveMmaINS1_34MainloopSm90TmaGmmaWarpSpecializedILi4ENS5_IJNS4_1CILi1EEESB_SB_EEENS1_35KernelTmaWarpSpecializedCooperativeEEENS5_IJNSA_ILi256EEENSA_ILi64EEESG_EEENS_10tfloat32_tENS5_IJlSB_lEEESI_SJ_NS4_8TiledMMAINS4_8MMA_AtomIJNS4_4SM904GMMA29MMA_64x64x8_F32TF32TF32_SS_TNILNSN_7ScaleInE1ELSP_1EEEEEENS4_6LayoutINS5_IJNSA_ILi2EEESB_SB_EEENS5_IJSB_NSA_ILi0EEESV_EEEEENS5_IJNS4_10UnderscoreESY_SY_EEEEENS4_13SM90_TMA_LOADENS4_14ComposedLayoutINS4_7SwizzleILi3ELi4ELi3EEENS4_18smem_ptr_flag_bitsILi32EEENSS_INS5_IJNSA_ILi8EEENSA_ILi32EEEEEENS5_IJS18_SB_EEEEEEEvNS4_8identityES11_S1C_vS1D_EENS_8epilogue10collective6detail29Sm90TmaWarpSpecializedAdapterINS1G_15DefaultEpilogueISI_SJ_SJ_NS1F_6thread17LinearCombinationISI_Li1EffLNS1K_9ScaleType4KindE0ELNS_15FloatRoundStyleE2ESI_EENS1_15EpilogueDefaultEEEEEvvEEEEvNT_6ParamsE:
	.zero		1664


//--------------------- SYMBOLS --------------------------

	.type		.nv.reservedSmem.offset0,@object
	.size		.nv.reservedSmem.offset0,0x4
	.type		__assertfail,@function
